//
// Generated by NVIDIA NVVM Compiler
//
// Compiler Build ID: CL-36424714
// Cuda compilation tools, release 13.0, V13.0.88
// Based on NVVM 20.0.0
//

.version 9.0
.target sm_100
.address_size 64

	// .globl	_Z18spmv_hybrid_kernelPiS_PdS0_S0_S_S_i

.visible .entry _Z18spmv_hybrid_kernelPiS_PdS0_S0_S_S_i(
	.param .u64 .ptr .align 1 _Z18spmv_hybrid_kernelPiS_PdS0_S0_S_S_i_param_0,
	.param .u64 .ptr .align 1 _Z18spmv_hybrid_kernelPiS_PdS0_S0_S_S_i_param_1,
	.param .u64 .ptr .align 1 _Z18spmv_hybrid_kernelPiS_PdS0_S0_S_S_i_param_2,
	.param .u64 .ptr .align 1 _Z18spmv_hybrid_kernelPiS_PdS0_S0_S_S_i_param_3,
	.param .u64 .ptr .align 1 _Z18spmv_hybrid_kernelPiS_PdS0_S0_S_S_i_param_4,
	.param .u64 .ptr .align 1 _Z18spmv_hybrid_kernelPiS_PdS0_S0_S_S_i_param_5,
	.param .u64 .ptr .align 1 _Z18spmv_hybrid_kernelPiS_PdS0_S0_S_S_i_param_6,
	.param .u32 _Z18spmv_hybrid_kernelPiS_PdS0_S0_S_S_i_param_7
)
{
	.reg .pred 	%p<69>;
	.reg .b32 	%r<413>;
	.reg .b64 	%rd<502>;
	.reg .b64 	%fd<677>;

	ld.param.u64 	%rd16, [_Z18spmv_hybrid_kernelPiS_PdS0_S0_S_S_i_param_0];
	ld.param.u64 	%rd20, [_Z18spmv_hybrid_kernelPiS_PdS0_S0_S_S_i_param_1];
	ld.param.u64 	%rd21, [_Z18spmv_hybrid_kernelPiS_PdS0_S0_S_S_i_param_2];
	ld.param.u64 	%rd22, [_Z18spmv_hybrid_kernelPiS_PdS0_S0_S_S_i_param_3];
	ld.param.u64 	%rd17, [_Z18spmv_hybrid_kernelPiS_PdS0_S0_S_S_i_param_4];
	ld.param.u64 	%rd18, [_Z18spmv_hybrid_kernelPiS_PdS0_S0_S_S_i_param_5];
	ld.param.u64 	%rd19, [_Z18spmv_hybrid_kernelPiS_PdS0_S0_S_S_i_param_6];
	ld.param.u32 	%r124, [_Z18spmv_hybrid_kernelPiS_PdS0_S0_S_S_i_param_7];
	cvta.to.global.u64 	%rd1, %rd22;
	cvta.to.global.u64 	%rd2, %rd20;
	cvta.to.global.u64 	%rd3, %rd21;
	cvta.to.global.u64 	%rd4, %rd17;
	cvta.to.global.u64 	%rd5, %rd16;
	cvta.to.global.u64 	%rd6, %rd19;
	cvta.to.global.u64 	%rd7, %rd18;
	mov.u32 	%r125, %ctaid.x;
	mov.u32 	%r126, %ntid.x;
	mov.u32 	%r127, %tid.x;
	mad.lo.s32 	%r1, %r125, %r126, %r127;
	shr.s32 	%r128, %r1, 31;
	shr.u32 	%r129, %r128, 27;
	add.s32 	%r130, %r1, %r129;
	shr.s32 	%r2, %r130, 5;
	and.b32  	%r3, %r1, 31;
	setp.ge.s32 	%p1, %r1, %r124;
	@%p1 bra 	$L__BB0_68;
	mul.wide.s32 	%rd23, %r1, 4;
	add.s64 	%rd24, %rd7, %rd23;
	ld.global.u32 	%r4, [%rd24];
	add.s64 	%rd25, %rd6, %rd23;
	ld.global.u32 	%r131, [%rd25];
	mul.wide.s32 	%rd26, %r4, 4;
	add.s64 	%rd27, %rd5, %rd26;
	ld.global.u32 	%r380, [%rd27];
	ld.global.u32 	%r6, [%rd27+4];
	setp.eq.s32 	%p2, %r131, 0;
	@%p2 bra 	$L__BB0_32;
	setp.eq.s32 	%p3, %r131, 1;
	@%p3 bra 	$L__BB0_9;
	setp.ne.s32 	%p4, %r131, 2;
	@%p4 bra 	$L__BB0_68;
	setp.ge.s32 	%p5, %r380, %r6;
	mov.f64 	%fd667, 0d0000000000000000;
	@%p5 bra 	$L__BB0_67;
	add.s32 	%r7, %r380, 7;
	sub.s32 	%r8, -4, %r380;
	mov.f64 	%fd667, 0d0000000000000000;
	mov.b32 	%r390, 0;
$L__BB0_6:
	mov.u32 	%r398, %r380;
	add.s32 	%r380, %r398, 32;
	min.s32 	%r67, %r6, %r380;
	shl.b32 	%r133, %r390, 5;
	add.s32 	%r134, %r7, %r133;
	max.s32 	%r135, %r67, %r134;
	add.s32 	%r68, %r135, %r8;
	sub.s32 	%r136, %r8, %r133;
	add.s32 	%r69, %r135, %r136;
	shr.u32 	%r137, %r69, 2;
	add.s32 	%r70, %r137, 1;
	add.s32 	%r396, %r398, 3;
	setp.le.s32 	%p6, %r6, %r396;
	mov.f64 	%fd666, 0d0000000000000000;
	@%p6 bra 	$L__BB0_52;
	setp.lt.u32 	%p7, %r69, 12;
	mov.f64 	%fd666, 0d0000000000000000;
	@%p7 bra 	$L__BB0_47;
	mov.b32 	%r400, 0;
	mov.f64 	%fd666, 0d0000000000000000;
	mov.u32 	%r399, %r398;
	bra.uni 	$L__BB0_46;
$L__BB0_9:
	add.s32 	%r378, %r380, 3;
	setp.ge.s32 	%p23, %r378, %r6;
	mov.f64 	%fd651, 0d0000000000000000;
	@%p23 bra 	$L__BB0_18;
	add.s32 	%r208, %r380, 7;
	max.s32 	%r209, %r6, %r208;
	sub.s32 	%r210, %r209, %r380;
	add.s32 	%r10, %r210, -4;
	setp.lt.u32 	%p24, %r10, 12;
	mov.f64 	%fd651, 0d0000000000000000;
	@%p24 bra 	$L__BB0_13;
	mov.b32 	%r382, 0;
	mov.f64 	%fd651, 0d0000000000000000;
	shr.u32 	%r228, %r10, 2;
	add.s32 	%r229, %r228, 1;
	and.b32  	%r230, %r229, 2147483644;
	mov.u32 	%r381, %r380;
$L__BB0_12:
	.pragma "nounroll";
	mul.wide.s32 	%rd183, %r381, 8;
	add.s64 	%rd184, %rd3, %rd183;
	ld.global.f64 	%fd265, [%rd184];
	mul.wide.s32 	%rd185, %r381, 4;
	add.s64 	%rd186, %rd2, %rd185;
	ld.global.u32 	%r212, [%rd186];
	mul.wide.s32 	%rd187, %r212, 8;
	add.s64 	%rd188, %rd1, %rd187;
	ld.global.f64 	%fd266, [%rd188];
	ld.global.f64 	%fd267, [%rd184+8];
	ld.global.u32 	%r213, [%rd186+4];
	mul.wide.s32 	%rd189, %r213, 8;
	add.s64 	%rd190, %rd1, %rd189;
	ld.global.f64 	%fd268, [%rd190];
	mul.f64 	%fd269, %fd267, %fd268;
	ld.global.f64 	%fd270, [%rd184+16];
	ld.global.u32 	%r214, [%rd186+8];
	mul.wide.s32 	%rd191, %r214, 8;
	add.s64 	%rd192, %rd1, %rd191;
	ld.global.f64 	%fd271, [%rd192];
	ld.global.f64 	%fd272, [%rd184+24];
	ld.global.u32 	%r215, [%rd186+12];
	mul.wide.s32 	%rd193, %r215, 8;
	add.s64 	%rd194, %rd1, %rd193;
	ld.global.f64 	%fd273, [%rd194];
	fma.rn.f64 	%fd274, %fd265, %fd266, %fd269;
	fma.rn.f64 	%fd275, %fd270, %fd271, %fd274;
	fma.rn.f64 	%fd276, %fd272, %fd273, %fd275;
	add.f64 	%fd277, %fd651, %fd276;
	ld.global.f64 	%fd278, [%rd184+32];
	ld.global.u32 	%r216, [%rd186+16];
	mul.wide.s32 	%rd195, %r216, 8;
	add.s64 	%rd196, %rd1, %rd195;
	ld.global.f64 	%fd279, [%rd196];
	ld.global.f64 	%fd280, [%rd184+40];
	ld.global.u32 	%r217, [%rd186+20];
	mul.wide.s32 	%rd197, %r217, 8;
	add.s64 	%rd198, %rd1, %rd197;
	ld.global.f64 	%fd281, [%rd198];
	mul.f64 	%fd282, %fd280, %fd281;
	ld.global.f64 	%fd283, [%rd184+48];
	ld.global.u32 	%r218, [%rd186+24];
	mul.wide.s32 	%rd199, %r218, 8;
	add.s64 	%rd200, %rd1, %rd199;
	ld.global.f64 	%fd284, [%rd200];
	ld.global.f64 	%fd285, [%rd184+56];
	ld.global.u32 	%r219, [%rd186+28];
	mul.wide.s32 	%rd201, %r219, 8;
	add.s64 	%rd202, %rd1, %rd201;
	ld.global.f64 	%fd286, [%rd202];
	fma.rn.f64 	%fd287, %fd278, %fd279, %fd282;
	fma.rn.f64 	%fd288, %fd283, %fd284, %fd287;
	fma.rn.f64 	%fd289, %fd285, %fd286, %fd288;
	add.f64 	%fd290, %fd277, %fd289;
	ld.global.f64 	%fd291, [%rd184+64];
	ld.global.u32 	%r220, [%rd186+32];
	mul.wide.s32 	%rd203, %r220, 8;
	add.s64 	%rd204, %rd1, %rd203;
	ld.global.f64 	%fd292, [%rd204];
	ld.global.f64 	%fd293, [%rd184+72];
	ld.global.u32 	%r221, [%rd186+36];
	mul.wide.s32 	%rd205, %r221, 8;
	add.s64 	%rd206, %rd1, %rd205;
	ld.global.f64 	%fd294, [%rd206];
	mul.f64 	%fd295, %fd293, %fd294;
	ld.global.f64 	%fd296, [%rd184+80];
	ld.global.u32 	%r222, [%rd186+40];
	mul.wide.s32 	%rd207, %r222, 8;
	add.s64 	%rd208, %rd1, %rd207;
	ld.global.f64 	%fd297, [%rd208];
	ld.global.f64 	%fd298, [%rd184+88];
	ld.global.u32 	%r223, [%rd186+44];
	mul.wide.s32 	%rd209, %r223, 8;
	add.s64 	%rd210, %rd1, %rd209;
	ld.global.f64 	%fd299, [%rd210];
	fma.rn.f64 	%fd300, %fd291, %fd292, %fd295;
	fma.rn.f64 	%fd301, %fd296, %fd297, %fd300;
	fma.rn.f64 	%fd302, %fd298, %fd299, %fd301;
	add.f64 	%fd303, %fd290, %fd302;
	ld.global.f64 	%fd304, [%rd184+96];
	ld.global.u32 	%r224, [%rd186+48];
	mul.wide.s32 	%rd211, %r224, 8;
	add.s64 	%rd212, %rd1, %rd211;
	ld.global.f64 	%fd305, [%rd212];
	ld.global.f64 	%fd306, [%rd184+104];
	ld.global.u32 	%r225, [%rd186+52];
	mul.wide.s32 	%rd213, %r225, 8;
	add.s64 	%rd214, %rd1, %rd213;
	ld.global.f64 	%fd307, [%rd214];
	mul.f64 	%fd308, %fd306, %fd307;
	ld.global.f64 	%fd309, [%rd184+112];
	ld.global.u32 	%r226, [%rd186+56];
	mul.wide.s32 	%rd215, %r226, 8;
	add.s64 	%rd216, %rd1, %rd215;
	ld.global.f64 	%fd310, [%rd216];
	ld.global.f64 	%fd311, [%rd184+120];
	ld.global.u32 	%r227, [%rd186+60];
	mul.wide.s32 	%rd217, %r227, 8;
	add.s64 	%rd218, %rd1, %rd217;
	ld.global.f64 	%fd312, [%rd218];
	fma.rn.f64 	%fd313, %fd304, %fd305, %fd308;
	fma.rn.f64 	%fd314, %fd309, %fd310, %fd313;
	fma.rn.f64 	%fd315, %fd311, %fd312, %fd314;
	add.f64 	%fd651, %fd303, %fd315;
	add.s32 	%r380, %r381, 16;
	add.s32 	%r378, %r381, 19;
	add.s32 	%r382, %r382, 4;
	setp.eq.s32 	%p25, %r382, %r230;
	mov.u32 	%r381, %r380;
	@%p25 bra 	$L__BB0_13;
	bra.uni 	$L__BB0_12;
$L__BB0_13:
	shr.u32 	%r233, %r10, 2;
	add.s32 	%r234, %r233, 1;
	and.b32  	%r232, %r234, 3;
	setp.eq.s32 	%p26, %r232, 0;
	@%p26 bra 	$L__BB0_18;
	setp.eq.s32 	%p27, %r232, 1;
	@%p27 bra 	$L__BB0_16;
	mul.wide.s32 	%rd219, %r380, 8;
	add.s64 	%rd220, %rd3, %rd219;
	ld.global.f64 	%fd317, [%rd220];
	mul.wide.s32 	%rd221, %r380, 4;
	add.s64 	%rd222, %rd2, %rd221;
	ld.global.u32 	%r235, [%rd222];
	mul.wide.s32 	%rd223, %r235, 8;
	add.s64 	%rd224, %rd1, %rd223;
	ld.global.f64 	%fd318, [%rd224];
	ld.global.f64 	%fd319, [%rd220+8];
	ld.global.u32 	%r236, [%rd222+4];
	mul.wide.s32 	%rd225, %r236, 8;
	add.s64 	%rd226, %rd1, %rd225;
	ld.global.f64 	%fd320, [%rd226];
	mul.f64 	%fd321, %fd319, %fd320;
	ld.global.f64 	%fd322, [%rd220+16];
	ld.global.u32 	%r237, [%rd222+8];
	mul.wide.s32 	%rd227, %r237, 8;
	add.s64 	%rd228, %rd1, %rd227;
	ld.global.f64 	%fd323, [%rd228];
	mul.wide.s32 	%rd229, %r378, 8;
	add.s64 	%rd230, %rd3, %rd229;
	ld.global.f64 	%fd324, [%rd230];
	mul.wide.s32 	%rd231, %r378, 4;
	add.s64 	%rd232, %rd2, %rd231;
	ld.global.u32 	%r238, [%rd232];
	mul.wide.s32 	%rd233, %r238, 8;
	add.s64 	%rd234, %rd1, %rd233;
	ld.global.f64 	%fd325, [%rd234];
	fma.rn.f64 	%fd326, %fd317, %fd318, %fd321;
	fma.rn.f64 	%fd327, %fd322, %fd323, %fd326;
	fma.rn.f64 	%fd328, %fd324, %fd325, %fd327;
	add.f64 	%fd329, %fd651, %fd328;
	ld.global.f64 	%fd330, [%rd220+32];
	ld.global.u32 	%r239, [%rd222+16];
	mul.wide.s32 	%rd235, %r239, 8;
	add.s64 	%rd236, %rd1, %rd235;
	ld.global.f64 	%fd331, [%rd236];
	ld.global.f64 	%fd332, [%rd220+40];
	ld.global.u32 	%r240, [%rd222+20];
	mul.wide.s32 	%rd237, %r240, 8;
	add.s64 	%rd238, %rd1, %rd237;
	ld.global.f64 	%fd333, [%rd238];
	mul.f64 	%fd334, %fd332, %fd333;
	ld.global.f64 	%fd335, [%rd220+48];
	ld.global.u32 	%r241, [%rd222+24];
	mul.wide.s32 	%rd239, %r241, 8;
	add.s64 	%rd240, %rd1, %rd239;
	ld.global.f64 	%fd336, [%rd240];
	ld.global.f64 	%fd337, [%rd220+56];
	ld.global.u32 	%r242, [%rd222+28];
	mul.wide.s32 	%rd241, %r242, 8;
	add.s64 	%rd242, %rd1, %rd241;
	ld.global.f64 	%fd338, [%rd242];
	fma.rn.f64 	%fd339, %fd330, %fd331, %fd334;
	fma.rn.f64 	%fd340, %fd335, %fd336, %fd339;
	fma.rn.f64 	%fd341, %fd337, %fd338, %fd340;
	add.f64 	%fd651, %fd329, %fd341;
	add.s32 	%r33, %r380, 8;
	add.s32 	%r378, %r380, 11;
	mov.u32 	%r380, %r33;
$L__BB0_16:
	and.b32  	%r243, %r10, 4;
	setp.ne.s32 	%p28, %r243, 0;
	@%p28 bra 	$L__BB0_18;
	mul.wide.s32 	%rd243, %r380, 8;
	add.s64 	%rd244, %rd3, %rd243;
	ld.global.f64 	%fd342, [%rd244];
	mul.wide.s32 	%rd245, %r380, 4;
	add.s64 	%rd246, %rd2, %rd245;
	ld.global.u32 	%r244, [%rd246];
	mul.wide.s32 	%rd247, %r244, 8;
	add.s64 	%rd248, %rd1, %rd247;
	ld.global.f64 	%fd343, [%rd248];
	ld.global.f64 	%fd344, [%rd244+8];
	ld.global.u32 	%r245, [%rd246+4];
	mul.wide.s32 	%rd249, %r245, 8;
	add.s64 	%rd250, %rd1, %rd249;
	ld.global.f64 	%fd345, [%rd250];
	mul.f64 	%fd346, %fd344, %fd345;
	ld.global.f64 	%fd347, [%rd244+16];
	ld.global.u32 	%r246, [%rd246+8];
	mul.wide.s32 	%rd251, %r246, 8;
	add.s64 	%rd252, %rd1, %rd251;
	ld.global.f64 	%fd348, [%rd252];
	mul.wide.s32 	%rd253, %r378, 8;
	add.s64 	%rd254, %rd3, %rd253;
	ld.global.f64 	%fd349, [%rd254];
	mul.wide.s32 	%rd255, %r378, 4;
	add.s64 	%rd256, %rd2, %rd255;
	ld.global.u32 	%r247, [%rd256];
	mul.wide.s32 	%rd257, %r247, 8;
	add.s64 	%rd258, %rd1, %rd257;
	ld.global.f64 	%fd350, [%rd258];
	fma.rn.f64 	%fd351, %fd342, %fd343, %fd346;
	fma.rn.f64 	%fd352, %fd347, %fd348, %fd351;
	fma.rn.f64 	%fd353, %fd349, %fd350, %fd352;
	add.f64 	%fd651, %fd651, %fd353;
	add.s32 	%r380, %r380, 4;
$L__BB0_18:
	setp.ge.s32 	%p29, %r380, %r6;
	@%p29 bra 	$L__BB0_31;
	sub.s32 	%r40, %r6, %r380;
	and.b32  	%r41, %r40, 15;
	sub.s32 	%r248, %r380, %r6;
	setp.gt.u32 	%p30, %r248, -16;
	@%p30 bra 	$L__BB0_22;
	and.b32  	%r249, %r40, -16;
	neg.s32 	%r383, %r249;
	add.s64 	%rd10, %rd3, 64;
	add.s64 	%rd11, %rd2, 32;
$L__BB0_21:
	.pragma "nounroll";
	mul.wide.s32 	%rd259, %r380, 8;
	add.s64 	%rd260, %rd10, %rd259;
	mul.wide.s32 	%rd261, %r380, 4;
	add.s64 	%rd262, %rd11, %rd261;
	ld.global.f64 	%fd355, [%rd260+-64];
	ld.global.u32 	%r250, [%rd262+-32];
	mul.wide.s32 	%rd263, %r250, 8;
	add.s64 	%rd264, %rd1, %rd263;
	ld.global.f64 	%fd356, [%rd264];
	fma.rn.f64 	%fd357, %fd355, %fd356, %fd651;
	ld.global.f64 	%fd358, [%rd260+-56];
	ld.global.u32 	%r251, [%rd262+-28];
	mul.wide.s32 	%rd265, %r251, 8;
	add.s64 	%rd266, %rd1, %rd265;
	ld.global.f64 	%fd359, [%rd266];
	fma.rn.f64 	%fd360, %fd358, %fd359, %fd357;
	ld.global.f64 	%fd361, [%rd260+-48];
	ld.global.u32 	%r252, [%rd262+-24];
	mul.wide.s32 	%rd267, %r252, 8;
	add.s64 	%rd268, %rd1, %rd267;
	ld.global.f64 	%fd362, [%rd268];
	fma.rn.f64 	%fd363, %fd361, %fd362, %fd360;
	ld.global.f64 	%fd364, [%rd260+-40];
	ld.global.u32 	%r253, [%rd262+-20];
	mul.wide.s32 	%rd269, %r253, 8;
	add.s64 	%rd270, %rd1, %rd269;
	ld.global.f64 	%fd365, [%rd270];
	fma.rn.f64 	%fd366, %fd364, %fd365, %fd363;
	ld.global.f64 	%fd367, [%rd260+-32];
	ld.global.u32 	%r254, [%rd262+-16];
	mul.wide.s32 	%rd271, %r254, 8;
	add.s64 	%rd272, %rd1, %rd271;
	ld.global.f64 	%fd368, [%rd272];
	fma.rn.f64 	%fd369, %fd367, %fd368, %fd366;
	ld.global.f64 	%fd370, [%rd260+-24];
	ld.global.u32 	%r255, [%rd262+-12];
	mul.wide.s32 	%rd273, %r255, 8;
	add.s64 	%rd274, %rd1, %rd273;
	ld.global.f64 	%fd371, [%rd274];
	fma.rn.f64 	%fd372, %fd370, %fd371, %fd369;
	ld.global.f64 	%fd373, [%rd260+-16];
	ld.global.u32 	%r256, [%rd262+-8];
	mul.wide.s32 	%rd275, %r256, 8;
	add.s64 	%rd276, %rd1, %rd275;
	ld.global.f64 	%fd374, [%rd276];
	fma.rn.f64 	%fd375, %fd373, %fd374, %fd372;
	ld.global.f64 	%fd376, [%rd260+-8];
	ld.global.u32 	%r257, [%rd262+-4];
	mul.wide.s32 	%rd277, %r257, 8;
	add.s64 	%rd278, %rd1, %rd277;
	ld.global.f64 	%fd377, [%rd278];
	fma.rn.f64 	%fd378, %fd376, %fd377, %fd375;
	ld.global.f64 	%fd379, [%rd260];
	ld.global.u32 	%r258, [%rd262];
	mul.wide.s32 	%rd279, %r258, 8;
	add.s64 	%rd280, %rd1, %rd279;
	ld.global.f64 	%fd380, [%rd280];
	fma.rn.f64 	%fd381, %fd379, %fd380, %fd378;
	ld.global.f64 	%fd382, [%rd260+8];
	ld.global.u32 	%r259, [%rd262+4];
	mul.wide.s32 	%rd281, %r259, 8;
	add.s64 	%rd282, %rd1, %rd281;
	ld.global.f64 	%fd383, [%rd282];
	fma.rn.f64 	%fd384, %fd382, %fd383, %fd381;
	ld.global.f64 	%fd385, [%rd260+16];
	ld.global.u32 	%r260, [%rd262+8];
	mul.wide.s32 	%rd283, %r260, 8;
	add.s64 	%rd284, %rd1, %rd283;
	ld.global.f64 	%fd386, [%rd284];
	fma.rn.f64 	%fd387, %fd385, %fd386, %fd384;
	ld.global.f64 	%fd388, [%rd260+24];
	ld.global.u32 	%r261, [%rd262+12];
	mul.wide.s32 	%rd285, %r261, 8;
	add.s64 	%rd286, %rd1, %rd285;
	ld.global.f64 	%fd389, [%rd286];
	fma.rn.f64 	%fd390, %fd388, %fd389, %fd387;
	ld.global.f64 	%fd391, [%rd260+32];
	ld.global.u32 	%r262, [%rd262+16];
	mul.wide.s32 	%rd287, %r262, 8;
	add.s64 	%rd288, %rd1, %rd287;
	ld.global.f64 	%fd392, [%rd288];
	fma.rn.f64 	%fd393, %fd391, %fd392, %fd390;
	ld.global.f64 	%fd394, [%rd260+40];
	ld.global.u32 	%r263, [%rd262+20];
	mul.wide.s32 	%rd289, %r263, 8;
	add.s64 	%rd290, %rd1, %rd289;
	ld.global.f64 	%fd395, [%rd290];
	fma.rn.f64 	%fd396, %fd394, %fd395, %fd393;
	ld.global.f64 	%fd397, [%rd260+48];
	ld.global.u32 	%r264, [%rd262+24];
	mul.wide.s32 	%rd291, %r264, 8;
	add.s64 	%rd292, %rd1, %rd291;
	ld.global.f64 	%fd398, [%rd292];
	fma.rn.f64 	%fd399, %fd397, %fd398, %fd396;
	ld.global.f64 	%fd400, [%rd260+56];
	ld.global.u32 	%r265, [%rd262+28];
	mul.wide.s32 	%rd293, %r265, 8;
	add.s64 	%rd294, %rd1, %rd293;
	ld.global.f64 	%fd401, [%rd294];
	fma.rn.f64 	%fd651, %fd400, %fd401, %fd399;
	add.s32 	%r380, %r380, 16;
	add.s32 	%r383, %r383, 16;
	setp.ne.s32 	%p31, %r383, 0;
	@%p31 bra 	$L__BB0_21;
$L__BB0_22:
	setp.eq.s32 	%p32, %r41, 0;
	@%p32 bra 	$L__BB0_31;
	and.b32  	%r53, %r40, 7;
	setp.lt.u32 	%p33, %r41, 8;
	@%p33 bra 	$L__BB0_25;
	mul.wide.s32 	%rd295, %r380, 8;
	add.s64 	%rd296, %rd3, %rd295;
	ld.global.f64 	%fd403, [%rd296];
	mul.wide.s32 	%rd297, %r380, 4;
	add.s64 	%rd298, %rd2, %rd297;
	ld.global.u32 	%r266, [%rd298];
	mul.wide.s32 	%rd299, %r266, 8;
	add.s64 	%rd300, %rd1, %rd299;
	ld.global.f64 	%fd404, [%rd300];
	fma.rn.f64 	%fd405, %fd403, %fd404, %fd651;
	ld.global.f64 	%fd406, [%rd296+8];
	ld.global.u32 	%r267, [%rd298+4];
	mul.wide.s32 	%rd301, %r267, 8;
	add.s64 	%rd302, %rd1, %rd301;
	ld.global.f64 	%fd407, [%rd302];
	fma.rn.f64 	%fd408, %fd406, %fd407, %fd405;
	ld.global.f64 	%fd409, [%rd296+16];
	ld.global.u32 	%r268, [%rd298+8];
	mul.wide.s32 	%rd303, %r268, 8;
	add.s64 	%rd304, %rd1, %rd303;
	ld.global.f64 	%fd410, [%rd304];
	fma.rn.f64 	%fd411, %fd409, %fd410, %fd408;
	ld.global.f64 	%fd412, [%rd296+24];
	ld.global.u32 	%r269, [%rd298+12];
	mul.wide.s32 	%rd305, %r269, 8;
	add.s64 	%rd306, %rd1, %rd305;
	ld.global.f64 	%fd413, [%rd306];
	fma.rn.f64 	%fd414, %fd412, %fd413, %fd411;
	ld.global.f64 	%fd415, [%rd296+32];
	ld.global.u32 	%r270, [%rd298+16];
	mul.wide.s32 	%rd307, %r270, 8;
	add.s64 	%rd308, %rd1, %rd307;
	ld.global.f64 	%fd416, [%rd308];
	fma.rn.f64 	%fd417, %fd415, %fd416, %fd414;
	ld.global.f64 	%fd418, [%rd296+40];
	ld.global.u32 	%r271, [%rd298+20];
	mul.wide.s32 	%rd309, %r271, 8;
	add.s64 	%rd310, %rd1, %rd309;
	ld.global.f64 	%fd419, [%rd310];
	fma.rn.f64 	%fd420, %fd418, %fd419, %fd417;
	ld.global.f64 	%fd421, [%rd296+48];
	ld.global.u32 	%r272, [%rd298+24];
	mul.wide.s32 	%rd311, %r272, 8;
	add.s64 	%rd312, %rd1, %rd311;
	ld.global.f64 	%fd422, [%rd312];
	fma.rn.f64 	%fd423, %fd421, %fd422, %fd420;
	ld.global.f64 	%fd424, [%rd296+56];
	ld.global.u32 	%r273, [%rd298+28];
	mul.wide.s32 	%rd313, %r273, 8;
	add.s64 	%rd314, %rd1, %rd313;
	ld.global.f64 	%fd425, [%rd314];
	fma.rn.f64 	%fd651, %fd424, %fd425, %fd423;
	add.s32 	%r380, %r380, 8;
$L__BB0_25:
	setp.eq.s32 	%p34, %r53, 0;
	@%p34 bra 	$L__BB0_31;
	and.b32  	%r56, %r40, 3;
	setp.lt.u32 	%p35, %r53, 4;
	@%p35 bra 	$L__BB0_28;
	mul.wide.s32 	%rd315, %r380, 8;
	add.s64 	%rd316, %rd3, %rd315;
	ld.global.f64 	%fd427, [%rd316];
	mul.wide.s32 	%rd317, %r380, 4;
	add.s64 	%rd318, %rd2, %rd317;
	ld.global.u32 	%r274, [%rd318];
	mul.wide.s32 	%rd319, %r274, 8;
	add.s64 	%rd320, %rd1, %rd319;
	ld.global.f64 	%fd428, [%rd320];
	fma.rn.f64 	%fd429, %fd427, %fd428, %fd651;
	ld.global.f64 	%fd430, [%rd316+8];
	ld.global.u32 	%r275, [%rd318+4];
	mul.wide.s32 	%rd321, %r275, 8;
	add.s64 	%rd322, %rd1, %rd321;
	ld.global.f64 	%fd431, [%rd322];
	fma.rn.f64 	%fd432, %fd430, %fd431, %fd429;
	ld.global.f64 	%fd433, [%rd316+16];
	ld.global.u32 	%r276, [%rd318+8];
	mul.wide.s32 	%rd323, %r276, 8;
	add.s64 	%rd324, %rd1, %rd323;
	ld.global.f64 	%fd434, [%rd324];
	fma.rn.f64 	%fd435, %fd433, %fd434, %fd432;
	ld.global.f64 	%fd436, [%rd316+24];
	ld.global.u32 	%r277, [%rd318+12];
	mul.wide.s32 	%rd325, %r277, 8;
	add.s64 	%rd326, %rd1, %rd325;
	ld.global.f64 	%fd437, [%rd326];
	fma.rn.f64 	%fd651, %fd436, %fd437, %fd435;
	add.s32 	%r380, %r380, 4;
$L__BB0_28:
	setp.eq.s32 	%p36, %r56, 0;
	@%p36 bra 	$L__BB0_31;
	neg.s32 	%r388, %r56;
$L__BB0_30:
	.pragma "nounroll";
	mul.wide.s32 	%rd327, %r380, 4;
	add.s64 	%rd328, %rd2, %rd327;
	mul.wide.s32 	%rd329, %r380, 8;
	add.s64 	%rd330, %rd3, %rd329;
	ld.global.f64 	%fd438, [%rd330];
	ld.global.u32 	%r278, [%rd328];
	mul.wide.s32 	%rd331, %r278, 8;
	add.s64 	%rd332, %rd1, %rd331;
	ld.global.f64 	%fd439, [%rd332];
	fma.rn.f64 	%fd651, %fd438, %fd439, %fd651;
	add.s32 	%r380, %r380, 1;
	add.s32 	%r388, %r388, 1;
	setp.ne.s32 	%p37, %r388, 0;
	@%p37 bra 	$L__BB0_30;
$L__BB0_31:
	mul.wide.s32 	%rd333, %r4, 8;
	add.s64 	%rd334, %rd4, %rd333;
	st.global.f64 	[%rd334], %fd651;
	bra.uni 	$L__BB0_68;
$L__BB0_32:
	setp.ge.s32 	%p38, %r380, %r6;
	mov.f64 	%fd636, 0d0000000000000000;
	@%p38 bra 	$L__BB0_45;
	sub.s32 	%r11, %r6, %r380;
	and.b32  	%r12, %r11, 15;
	sub.s32 	%r279, %r380, %r6;
	setp.gt.u32 	%p39, %r279, -16;
	mov.f64 	%fd636, 0d0000000000000000;
	@%p39 bra 	$L__BB0_36;
	and.b32  	%r280, %r11, -16;
	neg.s32 	%r367, %r280;
	add.s64 	%rd8, %rd3, 64;
	add.s64 	%rd9, %rd2, 32;
	mov.f64 	%fd636, 0d0000000000000000;
$L__BB0_35:
	.pragma "nounroll";
	mul.wide.s32 	%rd335, %r380, 8;
	add.s64 	%rd336, %rd8, %rd335;
	mul.wide.s32 	%rd337, %r380, 4;
	add.s64 	%rd338, %rd9, %rd337;
	ld.global.f64 	%fd444, [%rd336+-64];
	ld.global.u32 	%r281, [%rd338+-32];
	mul.wide.s32 	%rd339, %r281, 8;
	add.s64 	%rd340, %rd1, %rd339;
	ld.global.f64 	%fd445, [%rd340];
	fma.rn.f64 	%fd446, %fd444, %fd445, %fd636;
	ld.global.f64 	%fd447, [%rd336+-56];
	ld.global.u32 	%r282, [%rd338+-28];
	mul.wide.s32 	%rd341, %r282, 8;
	add.s64 	%rd342, %rd1, %rd341;
	ld.global.f64 	%fd448, [%rd342];
	fma.rn.f64 	%fd449, %fd447, %fd448, %fd446;
	ld.global.f64 	%fd450, [%rd336+-48];
	ld.global.u32 	%r283, [%rd338+-24];
	mul.wide.s32 	%rd343, %r283, 8;
	add.s64 	%rd344, %rd1, %rd343;
	ld.global.f64 	%fd451, [%rd344];
	fma.rn.f64 	%fd452, %fd450, %fd451, %fd449;
	ld.global.f64 	%fd453, [%rd336+-40];
	ld.global.u32 	%r284, [%rd338+-20];
	mul.wide.s32 	%rd345, %r284, 8;
	add.s64 	%rd346, %rd1, %rd345;
	ld.global.f64 	%fd454, [%rd346];
	fma.rn.f64 	%fd455, %fd453, %fd454, %fd452;
	ld.global.f64 	%fd456, [%rd336+-32];
	ld.global.u32 	%r285, [%rd338+-16];
	mul.wide.s32 	%rd347, %r285, 8;
	add.s64 	%rd348, %rd1, %rd347;
	ld.global.f64 	%fd457, [%rd348];
	fma.rn.f64 	%fd458, %fd456, %fd457, %fd455;
	ld.global.f64 	%fd459, [%rd336+-24];
	ld.global.u32 	%r286, [%rd338+-12];
	mul.wide.s32 	%rd349, %r286, 8;
	add.s64 	%rd350, %rd1, %rd349;
	ld.global.f64 	%fd460, [%rd350];
	fma.rn.f64 	%fd461, %fd459, %fd460, %fd458;
	ld.global.f64 	%fd462, [%rd336+-16];
	ld.global.u32 	%r287, [%rd338+-8];
	mul.wide.s32 	%rd351, %r287, 8;
	add.s64 	%rd352, %rd1, %rd351;
	ld.global.f64 	%fd463, [%rd352];
	fma.rn.f64 	%fd464, %fd462, %fd463, %fd461;
	ld.global.f64 	%fd465, [%rd336+-8];
	ld.global.u32 	%r288, [%rd338+-4];
	mul.wide.s32 	%rd353, %r288, 8;
	add.s64 	%rd354, %rd1, %rd353;
	ld.global.f64 	%fd466, [%rd354];
	fma.rn.f64 	%fd467, %fd465, %fd466, %fd464;
	ld.global.f64 	%fd468, [%rd336];
	ld.global.u32 	%r289, [%rd338];
	mul.wide.s32 	%rd355, %r289, 8;
	add.s64 	%rd356, %rd1, %rd355;
	ld.global.f64 	%fd469, [%rd356];
	fma.rn.f64 	%fd470, %fd468, %fd469, %fd467;
	ld.global.f64 	%fd471, [%rd336+8];
	ld.global.u32 	%r290, [%rd338+4];
	mul.wide.s32 	%rd357, %r290, 8;
	add.s64 	%rd358, %rd1, %rd357;
	ld.global.f64 	%fd472, [%rd358];
	fma.rn.f64 	%fd473, %fd471, %fd472, %fd470;
	ld.global.f64 	%fd474, [%rd336+16];
	ld.global.u32 	%r291, [%rd338+8];
	mul.wide.s32 	%rd359, %r291, 8;
	add.s64 	%rd360, %rd1, %rd359;
	ld.global.f64 	%fd475, [%rd360];
	fma.rn.f64 	%fd476, %fd474, %fd475, %fd473;
	ld.global.f64 	%fd477, [%rd336+24];
	ld.global.u32 	%r292, [%rd338+12];
	mul.wide.s32 	%rd361, %r292, 8;
	add.s64 	%rd362, %rd1, %rd361;
	ld.global.f64 	%fd478, [%rd362];
	fma.rn.f64 	%fd479, %fd477, %fd478, %fd476;
	ld.global.f64 	%fd480, [%rd336+32];
	ld.global.u32 	%r293, [%rd338+16];
	mul.wide.s32 	%rd363, %r293, 8;
	add.s64 	%rd364, %rd1, %rd363;
	ld.global.f64 	%fd481, [%rd364];
	fma.rn.f64 	%fd482, %fd480, %fd481, %fd479;
	ld.global.f64 	%fd483, [%rd336+40];
	ld.global.u32 	%r294, [%rd338+20];
	mul.wide.s32 	%rd365, %r294, 8;
	add.s64 	%rd366, %rd1, %rd365;
	ld.global.f64 	%fd484, [%rd366];
	fma.rn.f64 	%fd485, %fd483, %fd484, %fd482;
	ld.global.f64 	%fd486, [%rd336+48];
	ld.global.u32 	%r295, [%rd338+24];
	mul.wide.s32 	%rd367, %r295, 8;
	add.s64 	%rd368, %rd1, %rd367;
	ld.global.f64 	%fd487, [%rd368];
	fma.rn.f64 	%fd488, %fd486, %fd487, %fd485;
	ld.global.f64 	%fd489, [%rd336+56];
	ld.global.u32 	%r296, [%rd338+28];
	mul.wide.s32 	%rd369, %r296, 8;
	add.s64 	%rd370, %rd1, %rd369;
	ld.global.f64 	%fd490, [%rd370];
	fma.rn.f64 	%fd636, %fd489, %fd490, %fd488;
	add.s32 	%r380, %r380, 16;
	add.s32 	%r367, %r367, 16;
	setp.ne.s32 	%p40, %r367, 0;
	@%p40 bra 	$L__BB0_35;
$L__BB0_36:
	setp.eq.s32 	%p41, %r12, 0;
	@%p41 bra 	$L__BB0_45;
	and.b32  	%r19, %r11, 7;
	setp.lt.u32 	%p42, %r12, 8;
	@%p42 bra 	$L__BB0_39;
	mul.wide.s32 	%rd371, %r380, 8;
	add.s64 	%rd372, %rd3, %rd371;
	ld.global.f64 	%fd492, [%rd372];
	mul.wide.s32 	%rd373, %r380, 4;
	add.s64 	%rd374, %rd2, %rd373;
	ld.global.u32 	%r297, [%rd374];
	mul.wide.s32 	%rd375, %r297, 8;
	add.s64 	%rd376, %rd1, %rd375;
	ld.global.f64 	%fd493, [%rd376];
	fma.rn.f64 	%fd494, %fd492, %fd493, %fd636;
	ld.global.f64 	%fd495, [%rd372+8];
	ld.global.u32 	%r298, [%rd374+4];
	mul.wide.s32 	%rd377, %r298, 8;
	add.s64 	%rd378, %rd1, %rd377;
	ld.global.f64 	%fd496, [%rd378];
	fma.rn.f64 	%fd497, %fd495, %fd496, %fd494;
	ld.global.f64 	%fd498, [%rd372+16];
	ld.global.u32 	%r299, [%rd374+8];
	mul.wide.s32 	%rd379, %r299, 8;
	add.s64 	%rd380, %rd1, %rd379;
	ld.global.f64 	%fd499, [%rd380];
	fma.rn.f64 	%fd500, %fd498, %fd499, %fd497;
	ld.global.f64 	%fd501, [%rd372+24];
	ld.global.u32 	%r300, [%rd374+12];
	mul.wide.s32 	%rd381, %r300, 8;
	add.s64 	%rd382, %rd1, %rd381;
	ld.global.f64 	%fd502, [%rd382];
	fma.rn.f64 	%fd503, %fd501, %fd502, %fd500;
	ld.global.f64 	%fd504, [%rd372+32];
	ld.global.u32 	%r301, [%rd374+16];
	mul.wide.s32 	%rd383, %r301, 8;
	add.s64 	%rd384, %rd1, %rd383;
	ld.global.f64 	%fd505, [%rd384];
	fma.rn.f64 	%fd506, %fd504, %fd505, %fd503;
	ld.global.f64 	%fd507, [%rd372+40];
	ld.global.u32 	%r302, [%rd374+20];
	mul.wide.s32 	%rd385, %r302, 8;
	add.s64 	%rd386, %rd1, %rd385;
	ld.global.f64 	%fd508, [%rd386];
	fma.rn.f64 	%fd509, %fd507, %fd508, %fd506;
	ld.global.f64 	%fd510, [%rd372+48];
	ld.global.u32 	%r303, [%rd374+24];
	mul.wide.s32 	%rd387, %r303, 8;
	add.s64 	%rd388, %rd1, %rd387;
	ld.global.f64 	%fd511, [%rd388];
	fma.rn.f64 	%fd512, %fd510, %fd511, %fd509;
	ld.global.f64 	%fd513, [%rd372+56];
	ld.global.u32 	%r304, [%rd374+28];
	mul.wide.s32 	%rd389, %r304, 8;
	add.s64 	%rd390, %rd1, %rd389;
	ld.global.f64 	%fd514, [%rd390];
	fma.rn.f64 	%fd636, %fd513, %fd514, %fd512;
	add.s32 	%r380, %r380, 8;
$L__BB0_39:
	setp.eq.s32 	%p43, %r19, 0;
	@%p43 bra 	$L__BB0_45;
	and.b32  	%r22, %r11, 3;
	setp.lt.u32 	%p44, %r19, 4;
	@%p44 bra 	$L__BB0_42;
	mul.wide.s32 	%rd391, %r380, 8;
	add.s64 	%rd392, %rd3, %rd391;
	ld.global.f64 	%fd516, [%rd392];
	mul.wide.s32 	%rd393, %r380, 4;
	add.s64 	%rd394, %rd2, %rd393;
	ld.global.u32 	%r305, [%rd394];
	mul.wide.s32 	%rd395, %r305, 8;
	add.s64 	%rd396, %rd1, %rd395;
	ld.global.f64 	%fd517, [%rd396];
	fma.rn.f64 	%fd518, %fd516, %fd517, %fd636;
	ld.global.f64 	%fd519, [%rd392+8];
	ld.global.u32 	%r306, [%rd394+4];
	mul.wide.s32 	%rd397, %r306, 8;
	add.s64 	%rd398, %rd1, %rd397;
	ld.global.f64 	%fd520, [%rd398];
	fma.rn.f64 	%fd521, %fd519, %fd520, %fd518;
	ld.global.f64 	%fd522, [%rd392+16];
	ld.global.u32 	%r307, [%rd394+8];
	mul.wide.s32 	%rd399, %r307, 8;
	add.s64 	%rd400, %rd1, %rd399;
	ld.global.f64 	%fd523, [%rd400];
	fma.rn.f64 	%fd524, %fd522, %fd523, %fd521;
	ld.global.f64 	%fd525, [%rd392+24];
	ld.global.u32 	%r308, [%rd394+12];
	mul.wide.s32 	%rd401, %r308, 8;
	add.s64 	%rd402, %rd1, %rd401;
	ld.global.f64 	%fd526, [%rd402];
	fma.rn.f64 	%fd636, %fd525, %fd526, %fd524;
	add.s32 	%r380, %r380, 4;
$L__BB0_42:
	setp.eq.s32 	%p45, %r22, 0;
	@%p45 bra 	$L__BB0_45;
	neg.s32 	%r372, %r22;
$L__BB0_44:
	.pragma "nounroll";
	mul.wide.s32 	%rd403, %r380, 4;
	add.s64 	%rd404, %rd2, %rd403;
	mul.wide.s32 	%rd405, %r380, 8;
	add.s64 	%rd406, %rd3, %rd405;
	ld.global.f64 	%fd527, [%rd406];
	ld.global.u32 	%r309, [%rd404];
	mul.wide.s32 	%rd407, %r309, 8;
	add.s64 	%rd408, %rd1, %rd407;
	ld.global.f64 	%fd528, [%rd408];
	fma.rn.f64 	%fd636, %fd527, %fd528, %fd636;
	add.s32 	%r380, %r380, 1;
	add.s32 	%r372, %r372, 1;
	setp.ne.s32 	%p46, %r372, 0;
	@%p46 bra 	$L__BB0_44;
$L__BB0_45:
	mul.wide.s32 	%rd409, %r4, 8;
	add.s64 	%rd410, %rd4, %rd409;
	st.global.f64 	[%rd410], %fd636;
	bra.uni 	$L__BB0_68;
$L__BB0_46:
	.pragma "nounroll";
	mul.wide.s32 	%rd28, %r399, 8;
	add.s64 	%rd29, %rd3, %rd28;
	ld.global.f64 	%fd82, [%rd29];
	mul.wide.s32 	%rd30, %r399, 4;
	add.s64 	%rd31, %rd2, %rd30;
	ld.global.u32 	%r140, [%rd31];
	mul.wide.s32 	%rd32, %r140, 8;
	add.s64 	%rd33, %rd1, %rd32;
	ld.global.f64 	%fd83, [%rd33];
	ld.global.f64 	%fd84, [%rd29+8];
	ld.global.u32 	%r141, [%rd31+4];
	mul.wide.s32 	%rd34, %r141, 8;
	add.s64 	%rd35, %rd1, %rd34;
	ld.global.f64 	%fd85, [%rd35];
	mul.f64 	%fd86, %fd84, %fd85;
	ld.global.f64 	%fd87, [%rd29+16];
	ld.global.u32 	%r142, [%rd31+8];
	mul.wide.s32 	%rd36, %r142, 8;
	add.s64 	%rd37, %rd1, %rd36;
	ld.global.f64 	%fd88, [%rd37];
	ld.global.f64 	%fd89, [%rd29+24];
	ld.global.u32 	%r143, [%rd31+12];
	mul.wide.s32 	%rd38, %r143, 8;
	add.s64 	%rd39, %rd1, %rd38;
	ld.global.f64 	%fd90, [%rd39];
	fma.rn.f64 	%fd91, %fd82, %fd83, %fd86;
	fma.rn.f64 	%fd92, %fd87, %fd88, %fd91;
	fma.rn.f64 	%fd93, %fd89, %fd90, %fd92;
	add.f64 	%fd94, %fd666, %fd93;
	ld.global.f64 	%fd95, [%rd29+32];
	ld.global.u32 	%r144, [%rd31+16];
	mul.wide.s32 	%rd40, %r144, 8;
	add.s64 	%rd41, %rd1, %rd40;
	ld.global.f64 	%fd96, [%rd41];
	ld.global.f64 	%fd97, [%rd29+40];
	ld.global.u32 	%r145, [%rd31+20];
	mul.wide.s32 	%rd42, %r145, 8;
	add.s64 	%rd43, %rd1, %rd42;
	ld.global.f64 	%fd98, [%rd43];
	mul.f64 	%fd99, %fd97, %fd98;
	ld.global.f64 	%fd100, [%rd29+48];
	ld.global.u32 	%r146, [%rd31+24];
	mul.wide.s32 	%rd44, %r146, 8;
	add.s64 	%rd45, %rd1, %rd44;
	ld.global.f64 	%fd101, [%rd45];
	ld.global.f64 	%fd102, [%rd29+56];
	ld.global.u32 	%r147, [%rd31+28];
	mul.wide.s32 	%rd46, %r147, 8;
	add.s64 	%rd47, %rd1, %rd46;
	ld.global.f64 	%fd103, [%rd47];
	fma.rn.f64 	%fd104, %fd95, %fd96, %fd99;
	fma.rn.f64 	%fd105, %fd100, %fd101, %fd104;
	fma.rn.f64 	%fd106, %fd102, %fd103, %fd105;
	add.f64 	%fd107, %fd94, %fd106;
	ld.global.f64 	%fd108, [%rd29+64];
	ld.global.u32 	%r148, [%rd31+32];
	mul.wide.s32 	%rd48, %r148, 8;
	add.s64 	%rd49, %rd1, %rd48;
	ld.global.f64 	%fd109, [%rd49];
	ld.global.f64 	%fd110, [%rd29+72];
	ld.global.u32 	%r149, [%rd31+36];
	mul.wide.s32 	%rd50, %r149, 8;
	add.s64 	%rd51, %rd1, %rd50;
	ld.global.f64 	%fd111, [%rd51];
	mul.f64 	%fd112, %fd110, %fd111;
	ld.global.f64 	%fd113, [%rd29+80];
	ld.global.u32 	%r150, [%rd31+40];
	mul.wide.s32 	%rd52, %r150, 8;
	add.s64 	%rd53, %rd1, %rd52;
	ld.global.f64 	%fd114, [%rd53];
	ld.global.f64 	%fd115, [%rd29+88];
	ld.global.u32 	%r151, [%rd31+44];
	mul.wide.s32 	%rd54, %r151, 8;
	add.s64 	%rd55, %rd1, %rd54;
	ld.global.f64 	%fd116, [%rd55];
	fma.rn.f64 	%fd117, %fd108, %fd109, %fd112;
	fma.rn.f64 	%fd118, %fd113, %fd114, %fd117;
	fma.rn.f64 	%fd119, %fd115, %fd116, %fd118;
	add.f64 	%fd120, %fd107, %fd119;
	ld.global.f64 	%fd121, [%rd29+96];
	ld.global.u32 	%r152, [%rd31+48];
	mul.wide.s32 	%rd56, %r152, 8;
	add.s64 	%rd57, %rd1, %rd56;
	ld.global.f64 	%fd122, [%rd57];
	ld.global.f64 	%fd123, [%rd29+104];
	ld.global.u32 	%r153, [%rd31+52];
	mul.wide.s32 	%rd58, %r153, 8;
	add.s64 	%rd59, %rd1, %rd58;
	ld.global.f64 	%fd124, [%rd59];
	mul.f64 	%fd125, %fd123, %fd124;
	ld.global.f64 	%fd126, [%rd29+112];
	ld.global.u32 	%r154, [%rd31+56];
	mul.wide.s32 	%rd60, %r154, 8;
	add.s64 	%rd61, %rd1, %rd60;
	ld.global.f64 	%fd127, [%rd61];
	ld.global.f64 	%fd128, [%rd29+120];
	ld.global.u32 	%r155, [%rd31+60];
	mul.wide.s32 	%rd62, %r155, 8;
	add.s64 	%rd63, %rd1, %rd62;
	ld.global.f64 	%fd129, [%rd63];
	fma.rn.f64 	%fd130, %fd121, %fd122, %fd125;
	fma.rn.f64 	%fd131, %fd126, %fd127, %fd130;
	fma.rn.f64 	%fd132, %fd128, %fd129, %fd131;
	add.f64 	%fd666, %fd120, %fd132;
	add.s32 	%r398, %r399, 16;
	add.s32 	%r396, %r399, 19;
	add.s32 	%r400, %r400, 4;
	and.b32  	%r156, %r70, 2147483644;
	setp.eq.s32 	%p8, %r400, %r156;
	mov.u32 	%r399, %r398;
	@%p8 bra 	$L__BB0_47;
	bra.uni 	$L__BB0_46;
$L__BB0_47:
	and.b32  	%r157, %r70, 3;
	setp.eq.s32 	%p9, %r157, 0;
	@%p9 bra 	$L__BB0_52;
	and.b32  	%r159, %r68, 12;
	setp.eq.s32 	%p10, %r159, 0;
	@%p10 bra 	$L__BB0_50;
	mul.wide.s32 	%rd64, %r398, 8;
	add.s64 	%rd65, %rd3, %rd64;
	ld.global.f64 	%fd134, [%rd65];
	mul.wide.s32 	%rd66, %r398, 4;
	add.s64 	%rd67, %rd2, %rd66;
	ld.global.u32 	%r160, [%rd67];
	mul.wide.s32 	%rd68, %r160, 8;
	add.s64 	%rd69, %rd1, %rd68;
	ld.global.f64 	%fd135, [%rd69];
	ld.global.f64 	%fd136, [%rd65+8];
	ld.global.u32 	%r161, [%rd67+4];
	mul.wide.s32 	%rd70, %r161, 8;
	add.s64 	%rd71, %rd1, %rd70;
	ld.global.f64 	%fd137, [%rd71];
	mul.f64 	%fd138, %fd136, %fd137;
	ld.global.f64 	%fd139, [%rd65+16];
	ld.global.u32 	%r162, [%rd67+8];
	mul.wide.s32 	%rd72, %r162, 8;
	add.s64 	%rd73, %rd1, %rd72;
	ld.global.f64 	%fd140, [%rd73];
	mul.wide.s32 	%rd74, %r396, 8;
	add.s64 	%rd75, %rd3, %rd74;
	ld.global.f64 	%fd141, [%rd75];
	mul.wide.s32 	%rd76, %r396, 4;
	add.s64 	%rd77, %rd2, %rd76;
	ld.global.u32 	%r163, [%rd77];
	mul.wide.s32 	%rd78, %r163, 8;
	add.s64 	%rd79, %rd1, %rd78;
	ld.global.f64 	%fd142, [%rd79];
	fma.rn.f64 	%fd143, %fd134, %fd135, %fd138;
	fma.rn.f64 	%fd144, %fd139, %fd140, %fd143;
	fma.rn.f64 	%fd145, %fd141, %fd142, %fd144;
	add.f64 	%fd146, %fd666, %fd145;
	ld.global.f64 	%fd147, [%rd65+32];
	ld.global.u32 	%r164, [%rd67+16];
	mul.wide.s32 	%rd80, %r164, 8;
	add.s64 	%rd81, %rd1, %rd80;
	ld.global.f64 	%fd148, [%rd81];
	ld.global.f64 	%fd149, [%rd65+40];
	ld.global.u32 	%r165, [%rd67+20];
	mul.wide.s32 	%rd82, %r165, 8;
	add.s64 	%rd83, %rd1, %rd82;
	ld.global.f64 	%fd150, [%rd83];
	mul.f64 	%fd151, %fd149, %fd150;
	ld.global.f64 	%fd152, [%rd65+48];
	ld.global.u32 	%r166, [%rd67+24];
	mul.wide.s32 	%rd84, %r166, 8;
	add.s64 	%rd85, %rd1, %rd84;
	ld.global.f64 	%fd153, [%rd85];
	ld.global.f64 	%fd154, [%rd65+56];
	ld.global.u32 	%r167, [%rd67+28];
	mul.wide.s32 	%rd86, %r167, 8;
	add.s64 	%rd87, %rd1, %rd86;
	ld.global.f64 	%fd155, [%rd87];
	fma.rn.f64 	%fd156, %fd147, %fd148, %fd151;
	fma.rn.f64 	%fd157, %fd152, %fd153, %fd156;
	fma.rn.f64 	%fd158, %fd154, %fd155, %fd157;
	add.f64 	%fd666, %fd146, %fd158;
	add.s32 	%r75, %r398, 8;
	add.s32 	%r396, %r398, 11;
	mov.u32 	%r398, %r75;
$L__BB0_50:
	and.b32  	%r168, %r68, 4;
	setp.ne.s32 	%p11, %r168, 0;
	@%p11 bra 	$L__BB0_52;
	mul.wide.s32 	%rd88, %r398, 8;
	add.s64 	%rd89, %rd3, %rd88;
	ld.global.f64 	%fd159, [%rd89];
	mul.wide.s32 	%rd90, %r398, 4;
	add.s64 	%rd91, %rd2, %rd90;
	ld.global.u32 	%r169, [%rd91];
	mul.wide.s32 	%rd92, %r169, 8;
	add.s64 	%rd93, %rd1, %rd92;
	ld.global.f64 	%fd160, [%rd93];
	ld.global.f64 	%fd161, [%rd89+8];
	ld.global.u32 	%r170, [%rd91+4];
	mul.wide.s32 	%rd94, %r170, 8;
	add.s64 	%rd95, %rd1, %rd94;
	ld.global.f64 	%fd162, [%rd95];
	mul.f64 	%fd163, %fd161, %fd162;
	ld.global.f64 	%fd164, [%rd89+16];
	ld.global.u32 	%r171, [%rd91+8];
	mul.wide.s32 	%rd96, %r171, 8;
	add.s64 	%rd97, %rd1, %rd96;
	ld.global.f64 	%fd165, [%rd97];
	mul.wide.s32 	%rd98, %r396, 8;
	add.s64 	%rd99, %rd3, %rd98;
	ld.global.f64 	%fd166, [%rd99];
	mul.wide.s32 	%rd100, %r396, 4;
	add.s64 	%rd101, %rd2, %rd100;
	ld.global.u32 	%r172, [%rd101];
	mul.wide.s32 	%rd102, %r172, 8;
	add.s64 	%rd103, %rd1, %rd102;
	ld.global.f64 	%fd167, [%rd103];
	fma.rn.f64 	%fd168, %fd159, %fd160, %fd163;
	fma.rn.f64 	%fd169, %fd164, %fd165, %fd168;
	fma.rn.f64 	%fd170, %fd166, %fd167, %fd169;
	add.f64 	%fd666, %fd666, %fd170;
	add.s32 	%r398, %r398, 4;
$L__BB0_52:
	setp.ge.s32 	%p12, %r398, %r67;
	@%p12 bra 	$L__BB0_66;
	sub.s32 	%r82, %r67, %r398;
	sub.s32 	%r173, %r398, %r67;
	setp.gt.u32 	%p13, %r173, -16;
	@%p13 bra 	$L__BB0_56;
	mov.b32 	%r402, 0;
$L__BB0_55:
	.pragma "nounroll";
	mul.wide.s32 	%rd104, %r398, 8;
	add.s64 	%rd105, %rd3, %rd104;
	ld.global.f64 	%fd172, [%rd105];
	mul.wide.s32 	%rd106, %r398, 4;
	add.s64 	%rd107, %rd2, %rd106;
	ld.global.u32 	%r175, [%rd107];
	mul.wide.s32 	%rd108, %r175, 8;
	add.s64 	%rd109, %rd1, %rd108;
	ld.global.f64 	%fd173, [%rd109];
	fma.rn.f64 	%fd174, %fd172, %fd173, %fd666;
	ld.global.f64 	%fd175, [%rd105+8];
	ld.global.u32 	%r176, [%rd107+4];
	mul.wide.s32 	%rd110, %r176, 8;
	add.s64 	%rd111, %rd1, %rd110;
	ld.global.f64 	%fd176, [%rd111];
	fma.rn.f64 	%fd177, %fd175, %fd176, %fd174;
	ld.global.f64 	%fd178, [%rd105+16];
	ld.global.u32 	%r177, [%rd107+8];
	mul.wide.s32 	%rd112, %r177, 8;
	add.s64 	%rd113, %rd1, %rd112;
	ld.global.f64 	%fd179, [%rd113];
	fma.rn.f64 	%fd180, %fd178, %fd179, %fd177;
	ld.global.f64 	%fd181, [%rd105+24];
	ld.global.u32 	%r178, [%rd107+12];
	mul.wide.s32 	%rd114, %r178, 8;
	add.s64 	%rd115, %rd1, %rd114;
	ld.global.f64 	%fd182, [%rd115];
	fma.rn.f64 	%fd183, %fd181, %fd182, %fd180;
	ld.global.f64 	%fd184, [%rd105+32];
	ld.global.u32 	%r179, [%rd107+16];
	mul.wide.s32 	%rd116, %r179, 8;
	add.s64 	%rd117, %rd1, %rd116;
	ld.global.f64 	%fd185, [%rd117];
	fma.rn.f64 	%fd186, %fd184, %fd185, %fd183;
	ld.global.f64 	%fd187, [%rd105+40];
	ld.global.u32 	%r180, [%rd107+20];
	mul.wide.s32 	%rd118, %r180, 8;
	add.s64 	%rd119, %rd1, %rd118;
	ld.global.f64 	%fd188, [%rd119];
	fma.rn.f64 	%fd189, %fd187, %fd188, %fd186;
	ld.global.f64 	%fd190, [%rd105+48];
	ld.global.u32 	%r181, [%rd107+24];
	mul.wide.s32 	%rd120, %r181, 8;
	add.s64 	%rd121, %rd1, %rd120;
	ld.global.f64 	%fd191, [%rd121];
	fma.rn.f64 	%fd192, %fd190, %fd191, %fd189;
	ld.global.f64 	%fd193, [%rd105+56];
	ld.global.u32 	%r182, [%rd107+28];
	mul.wide.s32 	%rd122, %r182, 8;
	add.s64 	%rd123, %rd1, %rd122;
	ld.global.f64 	%fd194, [%rd123];
	fma.rn.f64 	%fd195, %fd193, %fd194, %fd192;
	ld.global.f64 	%fd196, [%rd105+64];
	ld.global.u32 	%r183, [%rd107+32];
	mul.wide.s32 	%rd124, %r183, 8;
	add.s64 	%rd125, %rd1, %rd124;
	ld.global.f64 	%fd197, [%rd125];
	fma.rn.f64 	%fd198, %fd196, %fd197, %fd195;
	ld.global.f64 	%fd199, [%rd105+72];
	ld.global.u32 	%r184, [%rd107+36];
	mul.wide.s32 	%rd126, %r184, 8;
	add.s64 	%rd127, %rd1, %rd126;
	ld.global.f64 	%fd200, [%rd127];
	fma.rn.f64 	%fd201, %fd199, %fd200, %fd198;
	ld.global.f64 	%fd202, [%rd105+80];
	ld.global.u32 	%r185, [%rd107+40];
	mul.wide.s32 	%rd128, %r185, 8;
	add.s64 	%rd129, %rd1, %rd128;
	ld.global.f64 	%fd203, [%rd129];
	fma.rn.f64 	%fd204, %fd202, %fd203, %fd201;
	ld.global.f64 	%fd205, [%rd105+88];
	ld.global.u32 	%r186, [%rd107+44];
	mul.wide.s32 	%rd130, %r186, 8;
	add.s64 	%rd131, %rd1, %rd130;
	ld.global.f64 	%fd206, [%rd131];
	fma.rn.f64 	%fd207, %fd205, %fd206, %fd204;
	ld.global.f64 	%fd208, [%rd105+96];
	ld.global.u32 	%r187, [%rd107+48];
	mul.wide.s32 	%rd132, %r187, 8;
	add.s64 	%rd133, %rd1, %rd132;
	ld.global.f64 	%fd209, [%rd133];
	fma.rn.f64 	%fd210, %fd208, %fd209, %fd207;
	ld.global.f64 	%fd211, [%rd105+104];
	ld.global.u32 	%r188, [%rd107+52];
	mul.wide.s32 	%rd134, %r188, 8;
	add.s64 	%rd135, %rd1, %rd134;
	ld.global.f64 	%fd212, [%rd135];
	fma.rn.f64 	%fd213, %fd211, %fd212, %fd210;
	ld.global.f64 	%fd214, [%rd105+112];
	ld.global.u32 	%r189, [%rd107+56];
	mul.wide.s32 	%rd136, %r189, 8;
	add.s64 	%rd137, %rd1, %rd136;
	ld.global.f64 	%fd215, [%rd137];
	fma.rn.f64 	%fd216, %fd214, %fd215, %fd213;
	ld.global.f64 	%fd217, [%rd105+120];
	ld.global.u32 	%r190, [%rd107+60];
	mul.wide.s32 	%rd138, %r190, 8;
	add.s64 	%rd139, %rd1, %rd138;
	ld.global.f64 	%fd218, [%rd139];
	fma.rn.f64 	%fd666, %fd217, %fd218, %fd216;
	add.s32 	%r398, %r398, 16;
	add.s32 	%r402, %r402, 16;
	and.b32  	%r191, %r82, -16;
	setp.ne.s32 	%p14, %r402, %r191;
	@%p14 bra 	$L__BB0_55;
$L__BB0_56:
	and.b32  	%r93, %r82, 15;
	setp.eq.s32 	%p15, %r93, 0;
	@%p15 bra 	$L__BB0_66;
	and.b32  	%r94, %r82, 7;
	setp.lt.u32 	%p16, %r93, 8;
	@%p16 bra 	$L__BB0_59;
	mul.wide.s32 	%rd140, %r398, 8;
	add.s64 	%rd141, %rd3, %rd140;
	ld.global.f64 	%fd220, [%rd141];
	mul.wide.s32 	%rd142, %r398, 4;
	add.s64 	%rd143, %rd2, %rd142;
	ld.global.u32 	%r192, [%rd143];
	mul.wide.s32 	%rd144, %r192, 8;
	add.s64 	%rd145, %rd1, %rd144;
	ld.global.f64 	%fd221, [%rd145];
	fma.rn.f64 	%fd222, %fd220, %fd221, %fd666;
	ld.global.f64 	%fd223, [%rd141+8];
	ld.global.u32 	%r193, [%rd143+4];
	mul.wide.s32 	%rd146, %r193, 8;
	add.s64 	%rd147, %rd1, %rd146;
	ld.global.f64 	%fd224, [%rd147];
	fma.rn.f64 	%fd225, %fd223, %fd224, %fd222;
	ld.global.f64 	%fd226, [%rd141+16];
	ld.global.u32 	%r194, [%rd143+8];
	mul.wide.s32 	%rd148, %r194, 8;
	add.s64 	%rd149, %rd1, %rd148;
	ld.global.f64 	%fd227, [%rd149];
	fma.rn.f64 	%fd228, %fd226, %fd227, %fd225;
	ld.global.f64 	%fd229, [%rd141+24];
	ld.global.u32 	%r195, [%rd143+12];
	mul.wide.s32 	%rd150, %r195, 8;
	add.s64 	%rd151, %rd1, %rd150;
	ld.global.f64 	%fd230, [%rd151];
	fma.rn.f64 	%fd231, %fd229, %fd230, %fd228;
	ld.global.f64 	%fd232, [%rd141+32];
	ld.global.u32 	%r196, [%rd143+16];
	mul.wide.s32 	%rd152, %r196, 8;
	add.s64 	%rd153, %rd1, %rd152;
	ld.global.f64 	%fd233, [%rd153];
	fma.rn.f64 	%fd234, %fd232, %fd233, %fd231;
	ld.global.f64 	%fd235, [%rd141+40];
	ld.global.u32 	%r197, [%rd143+20];
	mul.wide.s32 	%rd154, %r197, 8;
	add.s64 	%rd155, %rd1, %rd154;
	ld.global.f64 	%fd236, [%rd155];
	fma.rn.f64 	%fd237, %fd235, %fd236, %fd234;
	ld.global.f64 	%fd238, [%rd141+48];
	ld.global.u32 	%r198, [%rd143+24];
	mul.wide.s32 	%rd156, %r198, 8;
	add.s64 	%rd157, %rd1, %rd156;
	ld.global.f64 	%fd239, [%rd157];
	fma.rn.f64 	%fd240, %fd238, %fd239, %fd237;
	ld.global.f64 	%fd241, [%rd141+56];
	ld.global.u32 	%r199, [%rd143+28];
	mul.wide.s32 	%rd158, %r199, 8;
	add.s64 	%rd159, %rd1, %rd158;
	ld.global.f64 	%fd242, [%rd159];
	fma.rn.f64 	%fd666, %fd241, %fd242, %fd240;
	add.s32 	%r398, %r398, 8;
$L__BB0_59:
	setp.eq.s32 	%p17, %r94, 0;
	@%p17 bra 	$L__BB0_66;
	and.b32  	%r97, %r82, 3;
	setp.lt.u32 	%p18, %r94, 4;
	@%p18 bra 	$L__BB0_62;
	mul.wide.s32 	%rd160, %r398, 8;
	add.s64 	%rd161, %rd3, %rd160;
	ld.global.f64 	%fd244, [%rd161];
	mul.wide.s32 	%rd162, %r398, 4;
	add.s64 	%rd163, %rd2, %rd162;
	ld.global.u32 	%r200, [%rd163];
	mul.wide.s32 	%rd164, %r200, 8;
	add.s64 	%rd165, %rd1, %rd164;
	ld.global.f64 	%fd245, [%rd165];
	fma.rn.f64 	%fd246, %fd244, %fd245, %fd666;
	ld.global.f64 	%fd247, [%rd161+8];
	ld.global.u32 	%r201, [%rd163+4];
	mul.wide.s32 	%rd166, %r201, 8;
	add.s64 	%rd167, %rd1, %rd166;
	ld.global.f64 	%fd248, [%rd167];
	fma.rn.f64 	%fd249, %fd247, %fd248, %fd246;
	ld.global.f64 	%fd250, [%rd161+16];
	ld.global.u32 	%r202, [%rd163+8];
	mul.wide.s32 	%rd168, %r202, 8;
	add.s64 	%rd169, %rd1, %rd168;
	ld.global.f64 	%fd251, [%rd169];
	fma.rn.f64 	%fd252, %fd250, %fd251, %fd249;
	ld.global.f64 	%fd253, [%rd161+24];
	ld.global.u32 	%r203, [%rd163+12];
	mul.wide.s32 	%rd170, %r203, 8;
	add.s64 	%rd171, %rd1, %rd170;
	ld.global.f64 	%fd254, [%rd171];
	fma.rn.f64 	%fd666, %fd253, %fd254, %fd252;
	add.s32 	%r398, %r398, 4;
$L__BB0_62:
	setp.eq.s32 	%p19, %r97, 0;
	@%p19 bra 	$L__BB0_66;
	mul.wide.s32 	%rd172, %r398, 8;
	add.s64 	%rd12, %rd3, %rd172;
	ld.global.f64 	%fd255, [%rd12];
	mul.wide.s32 	%rd173, %r398, 4;
	add.s64 	%rd13, %rd2, %rd173;
	ld.global.u32 	%r204, [%rd13];
	mul.wide.s32 	%rd174, %r204, 8;
	add.s64 	%rd175, %rd1, %rd174;
	ld.global.f64 	%fd256, [%rd175];
	fma.rn.f64 	%fd666, %fd255, %fd256, %fd666;
	setp.eq.s32 	%p20, %r97, 1;
	@%p20 bra 	$L__BB0_66;
	ld.global.f64 	%fd257, [%rd12+8];
	ld.global.u32 	%r205, [%rd13+4];
	mul.wide.s32 	%rd176, %r205, 8;
	add.s64 	%rd177, %rd1, %rd176;
	ld.global.f64 	%fd258, [%rd177];
	fma.rn.f64 	%fd666, %fd257, %fd258, %fd666;
	setp.eq.s32 	%p21, %r97, 2;
	@%p21 bra 	$L__BB0_66;
	ld.global.f64 	%fd259, [%rd12+16];
	ld.global.u32 	%r206, [%rd13+8];
	mul.wide.s32 	%rd178, %r206, 8;
	add.s64 	%rd179, %rd1, %rd178;
	ld.global.f64 	%fd260, [%rd179];
	fma.rn.f64 	%fd666, %fd259, %fd260, %fd666;
$L__BB0_66:
	add.f64 	%fd667, %fd667, %fd666;
	setp.lt.s32 	%p22, %r380, %r6;
	add.s32 	%r390, %r390, 1;
	@%p22 bra 	$L__BB0_6;
$L__BB0_67:
	ld.param.u64 	%rd498, [_Z18spmv_hybrid_kernelPiS_PdS0_S0_S_S_i_param_4];
	cvta.to.global.u64 	%rd180, %rd498;
	mul.wide.s32 	%rd181, %r4, 8;
	add.s64 	%rd182, %rd180, %rd181;
	st.global.f64 	[%rd182], %fd667;
$L__BB0_68:
	setp.ge.s32 	%p47, %r2, %r124;
	@%p47 bra 	$L__BB0_85;
	ld.param.u64 	%rd501, [_Z18spmv_hybrid_kernelPiS_PdS0_S0_S_S_i_param_6];
	cvta.to.global.u64 	%rd411, %rd501;
	mul.wide.s32 	%rd412, %r2, 4;
	add.s64 	%rd413, %rd411, %rd412;
	ld.global.u32 	%r310, [%rd413];
	setp.ne.s32 	%p48, %r310, 3;
	@%p48 bra 	$L__BB0_85;
	ld.param.u64 	%rd500, [_Z18spmv_hybrid_kernelPiS_PdS0_S0_S_S_i_param_5];
	ld.param.u64 	%rd497, [_Z18spmv_hybrid_kernelPiS_PdS0_S0_S_S_i_param_0];
	cvta.to.global.u64 	%rd414, %rd500;
	add.s64 	%rd416, %rd414, %rd412;
	ld.global.u32 	%r101, [%rd416];
	cvta.to.global.u64 	%rd417, %rd497;
	mul.wide.s32 	%rd418, %r101, 4;
	add.s64 	%rd419, %rd417, %rd418;
	ld.global.u32 	%r102, [%rd419];
	ld.global.u32 	%r103, [%rd419+4];
	add.s32 	%r412, %r102, %r3;
	setp.ge.s32 	%p49, %r412, %r103;
	mov.f64 	%fd676, 0d0000000000000000;
	@%p49 bra 	$L__BB0_83;
	add.s32 	%r311, %r412, 32;
	max.s32 	%r312, %r103, %r311;
	not.b32 	%r313, %r102;
	add.s32 	%r314, %r312, %r313;
	sub.s32 	%r315, %r314, %r3;
	shr.u32 	%r316, %r315, 5;
	add.s32 	%r105, %r316, 1;
	and.b32  	%r106, %r105, 15;
	setp.lt.u32 	%p50, %r315, 480;
	mov.f64 	%fd676, 0d0000000000000000;
	@%p50 bra 	$L__BB0_74;
	and.b32  	%r317, %r105, 268435440;
	neg.s32 	%r411, %r317;
	add.s64 	%rd14, %rd3, 2048;
	add.s64 	%rd15, %rd2, 1024;
	mov.f64 	%fd676, 0d0000000000000000;
$L__BB0_73:
	.pragma "nounroll";
	mul.wide.s32 	%rd420, %r412, 8;
	add.s64 	%rd421, %rd14, %rd420;
	mul.wide.s32 	%rd422, %r412, 4;
	add.s64 	%rd423, %rd15, %rd422;
	ld.global.f64 	%fd533, [%rd421+-2048];
	ld.global.u32 	%r318, [%rd423+-1024];
	mul.wide.s32 	%rd424, %r318, 8;
	add.s64 	%rd425, %rd1, %rd424;
	ld.global.f64 	%fd534, [%rd425];
	fma.rn.f64 	%fd535, %fd533, %fd534, %fd676;
	ld.global.f64 	%fd536, [%rd421+-1792];
	ld.global.u32 	%r319, [%rd423+-896];
	mul.wide.s32 	%rd426, %r319, 8;
	add.s64 	%rd427, %rd1, %rd426;
	ld.global.f64 	%fd537, [%rd427];
	fma.rn.f64 	%fd538, %fd536, %fd537, %fd535;
	ld.global.f64 	%fd539, [%rd421+-1536];
	ld.global.u32 	%r320, [%rd423+-768];
	mul.wide.s32 	%rd428, %r320, 8;
	add.s64 	%rd429, %rd1, %rd428;
	ld.global.f64 	%fd540, [%rd429];
	fma.rn.f64 	%fd541, %fd539, %fd540, %fd538;
	ld.global.f64 	%fd542, [%rd421+-1280];
	ld.global.u32 	%r321, [%rd423+-640];
	mul.wide.s32 	%rd430, %r321, 8;
	add.s64 	%rd431, %rd1, %rd430;
	ld.global.f64 	%fd543, [%rd431];
	fma.rn.f64 	%fd544, %fd542, %fd543, %fd541;
	ld.global.f64 	%fd545, [%rd421+-1024];
	ld.global.u32 	%r322, [%rd423+-512];
	mul.wide.s32 	%rd432, %r322, 8;
	add.s64 	%rd433, %rd1, %rd432;
	ld.global.f64 	%fd546, [%rd433];
	fma.rn.f64 	%fd547, %fd545, %fd546, %fd544;
	ld.global.f64 	%fd548, [%rd421+-768];
	ld.global.u32 	%r323, [%rd423+-384];
	mul.wide.s32 	%rd434, %r323, 8;
	add.s64 	%rd435, %rd1, %rd434;
	ld.global.f64 	%fd549, [%rd435];
	fma.rn.f64 	%fd550, %fd548, %fd549, %fd547;
	ld.global.f64 	%fd551, [%rd421+-512];
	ld.global.u32 	%r324, [%rd423+-256];
	mul.wide.s32 	%rd436, %r324, 8;
	add.s64 	%rd437, %rd1, %rd436;
	ld.global.f64 	%fd552, [%rd437];
	fma.rn.f64 	%fd553, %fd551, %fd552, %fd550;
	ld.global.f64 	%fd554, [%rd421+-256];
	ld.global.u32 	%r325, [%rd423+-128];
	mul.wide.s32 	%rd438, %r325, 8;
	add.s64 	%rd439, %rd1, %rd438;
	ld.global.f64 	%fd555, [%rd439];
	fma.rn.f64 	%fd556, %fd554, %fd555, %fd553;
	ld.global.f64 	%fd557, [%rd421];
	ld.global.u32 	%r326, [%rd423];
	mul.wide.s32 	%rd440, %r326, 8;
	add.s64 	%rd441, %rd1, %rd440;
	ld.global.f64 	%fd558, [%rd441];
	fma.rn.f64 	%fd559, %fd557, %fd558, %fd556;
	ld.global.f64 	%fd560, [%rd421+256];
	ld.global.u32 	%r327, [%rd423+128];
	mul.wide.s32 	%rd442, %r327, 8;
	add.s64 	%rd443, %rd1, %rd442;
	ld.global.f64 	%fd561, [%rd443];
	fma.rn.f64 	%fd562, %fd560, %fd561, %fd559;
	ld.global.f64 	%fd563, [%rd421+512];
	ld.global.u32 	%r328, [%rd423+256];
	mul.wide.s32 	%rd444, %r328, 8;
	add.s64 	%rd445, %rd1, %rd444;
	ld.global.f64 	%fd564, [%rd445];
	fma.rn.f64 	%fd565, %fd563, %fd564, %fd562;
	ld.global.f64 	%fd566, [%rd421+768];
	ld.global.u32 	%r329, [%rd423+384];
	mul.wide.s32 	%rd446, %r329, 8;
	add.s64 	%rd447, %rd1, %rd446;
	ld.global.f64 	%fd567, [%rd447];
	fma.rn.f64 	%fd568, %fd566, %fd567, %fd565;
	ld.global.f64 	%fd569, [%rd421+1024];
	ld.global.u32 	%r330, [%rd423+512];
	mul.wide.s32 	%rd448, %r330, 8;
	add.s64 	%rd449, %rd1, %rd448;
	ld.global.f64 	%fd570, [%rd449];
	fma.rn.f64 	%fd571, %fd569, %fd570, %fd568;
	ld.global.f64 	%fd572, [%rd421+1280];
	ld.global.u32 	%r331, [%rd423+640];
	mul.wide.s32 	%rd450, %r331, 8;
	add.s64 	%rd451, %rd1, %rd450;
	ld.global.f64 	%fd573, [%rd451];
	fma.rn.f64 	%fd574, %fd572, %fd573, %fd571;
	ld.global.f64 	%fd575, [%rd421+1536];
	ld.global.u32 	%r332, [%rd423+768];
	mul.wide.s32 	%rd452, %r332, 8;
	add.s64 	%rd453, %rd1, %rd452;
	ld.global.f64 	%fd576, [%rd453];
	fma.rn.f64 	%fd577, %fd575, %fd576, %fd574;
	ld.global.f64 	%fd578, [%rd421+1792];
	ld.global.u32 	%r333, [%rd423+896];
	mul.wide.s32 	%rd454, %r333, 8;
	add.s64 	%rd455, %rd1, %rd454;
	ld.global.f64 	%fd579, [%rd455];
	fma.rn.f64 	%fd676, %fd578, %fd579, %fd577;
	add.s32 	%r412, %r412, 512;
	add.s32 	%r411, %r411, 16;
	setp.eq.s32 	%p51, %r411, 0;
	@%p51 bra 	$L__BB0_74;
	bra.uni 	$L__BB0_73;
$L__BB0_74:
	setp.eq.s32 	%p52, %r106, 0;
	@%p52 bra 	$L__BB0_83;
	and.b32  	%r109, %r105, 7;
	setp.lt.u32 	%p53, %r106, 8;
	@%p53 bra 	$L__BB0_77;
	mul.wide.s32 	%rd456, %r412, 8;
	add.s64 	%rd457, %rd3, %rd456;
	ld.global.f64 	%fd581, [%rd457];
	mul.wide.s32 	%rd458, %r412, 4;
	add.s64 	%rd459, %rd2, %rd458;
	ld.global.u32 	%r334, [%rd459];
	mul.wide.s32 	%rd460, %r334, 8;
	add.s64 	%rd461, %rd1, %rd460;
	ld.global.f64 	%fd582, [%rd461];
	fma.rn.f64 	%fd583, %fd581, %fd582, %fd676;
	ld.global.f64 	%fd584, [%rd457+256];
	ld.global.u32 	%r335, [%rd459+128];
	mul.wide.s32 	%rd462, %r335, 8;
	add.s64 	%rd463, %rd1, %rd462;
	ld.global.f64 	%fd585, [%rd463];
	fma.rn.f64 	%fd586, %fd584, %fd585, %fd583;
	ld.global.f64 	%fd587, [%rd457+512];
	ld.global.u32 	%r336, [%rd459+256];
	mul.wide.s32 	%rd464, %r336, 8;
	add.s64 	%rd465, %rd1, %rd464;
	ld.global.f64 	%fd588, [%rd465];
	fma.rn.f64 	%fd589, %fd587, %fd588, %fd586;
	ld.global.f64 	%fd590, [%rd457+768];
	ld.global.u32 	%r337, [%rd459+384];
	mul.wide.s32 	%rd466, %r337, 8;
	add.s64 	%rd467, %rd1, %rd466;
	ld.global.f64 	%fd591, [%rd467];
	fma.rn.f64 	%fd592, %fd590, %fd591, %fd589;
	ld.global.f64 	%fd593, [%rd457+1024];
	ld.global.u32 	%r338, [%rd459+512];
	mul.wide.s32 	%rd468, %r338, 8;
	add.s64 	%rd469, %rd1, %rd468;
	ld.global.f64 	%fd594, [%rd469];
	fma.rn.f64 	%fd595, %fd593, %fd594, %fd592;
	ld.global.f64 	%fd596, [%rd457+1280];
	ld.global.u32 	%r339, [%rd459+640];
	mul.wide.s32 	%rd470, %r339, 8;
	add.s64 	%rd471, %rd1, %rd470;
	ld.global.f64 	%fd597, [%rd471];
	fma.rn.f64 	%fd598, %fd596, %fd597, %fd595;
	ld.global.f64 	%fd599, [%rd457+1536];
	ld.global.u32 	%r340, [%rd459+768];
	mul.wide.s32 	%rd472, %r340, 8;
	add.s64 	%rd473, %rd1, %rd472;
	ld.global.f64 	%fd600, [%rd473];
	fma.rn.f64 	%fd601, %fd599, %fd600, %fd598;
	ld.global.f64 	%fd602, [%rd457+1792];
	ld.global.u32 	%r341, [%rd459+896];
	mul.wide.s32 	%rd474, %r341, 8;
	add.s64 	%rd475, %rd1, %rd474;
	ld.global.f64 	%fd603, [%rd475];
	fma.rn.f64 	%fd676, %fd602, %fd603, %fd601;
	add.s32 	%r412, %r412, 256;
$L__BB0_77:
	setp.eq.s32 	%p54, %r109, 0;
	@%p54 bra 	$L__BB0_83;
	and.b32  	%r112, %r105, 3;
	setp.lt.u32 	%p55, %r109, 4;
	@%p55 bra 	$L__BB0_80;
	mul.wide.s32 	%rd476, %r412, 8;
	add.s64 	%rd477, %rd3, %rd476;
	ld.global.f64 	%fd605, [%rd477];
	mul.wide.s32 	%rd478, %r412, 4;
	add.s64 	%rd479, %rd2, %rd478;
	ld.global.u32 	%r342, [%rd479];
	mul.wide.s32 	%rd480, %r342, 8;
	add.s64 	%rd481, %rd1, %rd480;
	ld.global.f64 	%fd606, [%rd481];
	fma.rn.f64 	%fd607, %fd605, %fd606, %fd676;
	ld.global.f64 	%fd608, [%rd477+256];
	ld.global.u32 	%r343, [%rd479+128];
	mul.wide.s32 	%rd482, %r343, 8;
	add.s64 	%rd483, %rd1, %rd482;
	ld.global.f64 	%fd609, [%rd483];
	fma.rn.f64 	%fd610, %fd608, %fd609, %fd607;
	ld.global.f64 	%fd611, [%rd477+512];
	ld.global.u32 	%r344, [%rd479+256];
	mul.wide.s32 	%rd484, %r344, 8;
	add.s64 	%rd485, %rd1, %rd484;
	ld.global.f64 	%fd612, [%rd485];
	fma.rn.f64 	%fd613, %fd611, %fd612, %fd610;
	ld.global.f64 	%fd614, [%rd477+768];
	ld.global.u32 	%r345, [%rd479+384];
	mul.wide.s32 	%rd486, %r345, 8;
	add.s64 	%rd487, %rd1, %rd486;
	ld.global.f64 	%fd615, [%rd487];
	fma.rn.f64 	%fd676, %fd614, %fd615, %fd613;
	add.s32 	%r412, %r412, 128;
$L__BB0_80:
	setp.eq.s32 	%p56, %r112, 0;
	@%p56 bra 	$L__BB0_83;
	neg.s32 	%r409, %r112;
$L__BB0_82:
	.pragma "nounroll";
	mul.wide.s32 	%rd488, %r412, 4;
	add.s64 	%rd489, %rd2, %rd488;
	mul.wide.s32 	%rd490, %r412, 8;
	add.s64 	%rd491, %rd3, %rd490;
	ld.global.f64 	%fd616, [%rd491];
	ld.global.u32 	%r346, [%rd489];
	mul.wide.s32 	%rd492, %r346, 8;
	add.s64 	%rd493, %rd1, %rd492;
	ld.global.f64 	%fd617, [%rd493];
	fma.rn.f64 	%fd676, %fd616, %fd617, %fd676;
	add.s32 	%r412, %r412, 32;
	add.s32 	%r409, %r409, 1;
	setp.eq.s32 	%p57, %r409, 0;
	@%p57 bra 	$L__BB0_83;
	bra.uni 	$L__BB0_82;
$L__BB0_83:
	// begin inline asm
	mov.b64 {%r347,%r348}, %fd676;
	// end inline asm
	shfl.sync.down.b32	%r350|%p58, %r348, 16, 31, -1;
	shfl.sync.down.b32	%r349|%p59, %r347, 16, 31, -1;
	// begin inline asm
	mov.b64 %fd619, {%r349,%r350};
	// end inline asm
	add.f64 	%fd620, %fd676, %fd619;
	// begin inline asm
	mov.b64 {%r351,%r352}, %fd620;
	// end inline asm
	shfl.sync.down.b32	%r354|%p60, %r352, 8, 31, -1;
	shfl.sync.down.b32	%r353|%p61, %r351, 8, 31, -1;
	// begin inline asm
	mov.b64 %fd621, {%r353,%r354};
	// end inline asm
	add.f64 	%fd622, %fd620, %fd621;
	// begin inline asm
	mov.b64 {%r355,%r356}, %fd622;
	// end inline asm
	shfl.sync.down.b32	%r358|%p62, %r356, 4, 31, -1;
	shfl.sync.down.b32	%r357|%p63, %r355, 4, 31, -1;
	// begin inline asm
	mov.b64 %fd623, {%r357,%r358};
	// end inline asm
	add.f64 	%fd624, %fd622, %fd623;
	// begin inline asm
	mov.b64 {%r359,%r360}, %fd624;
	// end inline asm
	shfl.sync.down.b32	%r362|%p64, %r360, 2, 31, -1;
	shfl.sync.down.b32	%r361|%p65, %r359, 2, 31, -1;
	// begin inline asm
	mov.b64 %fd625, {%r361,%r362};
	// end inline asm
	add.f64 	%fd626, %fd624, %fd625;
	// begin inline asm
	mov.b64 {%r363,%r364}, %fd626;
	// end inline asm
	shfl.sync.down.b32	%r366|%p66, %r364, 1, 31, -1;
	shfl.sync.down.b32	%r365|%p67, %r363, 1, 31, -1;
	// begin inline asm
	mov.b64 %fd627, {%r365,%r366};
	// end inline asm
	add.f64 	%fd75, %fd626, %fd627;
	setp.ne.s32 	%p68, %r3, 0;
	@%p68 bra 	$L__BB0_85;
	ld.param.u64 	%rd499, [_Z18spmv_hybrid_kernelPiS_PdS0_S0_S_S_i_param_4];
	cvta.to.global.u64 	%rd494, %rd499;
	mul.wide.s32 	%rd495, %r101, 8;
	add.s64 	%rd496, %rd494, %rd495;
	st.global.f64 	[%rd496], %fd75;
$L__BB0_85:
	ret;

}


// ===== COMPILED SASS (sm_100) =====

	.target	sm_100

	.elftype	@"ET_EXEC"


//--------------------- .note.nv.tkinfo           --------------------------
	.section	.note.nv.tkinfo,"",@"SHT_NOTE"
	.sectionflags	@"SHF_NOTE_NV_TKINFO"
	.tkinfo
        /*0018*/ 	.word	0x00000002
        /*0030*/ 	.string	""
        /*0030*/ 	.string	"ptxas"
        /*0030*/ 	.string	"Cuda compilation tools, release 13.0, V13.0.88"
        /*0030*/ 	.string	"Build cuda_13.0.r13.0/compiler.36424714_0"
        /*0030*/ 	.string	"-arch sm_100 -m 64 "



//--------------------- .note.nv.cuinfo           --------------------------
	.section	.note.nv.cuinfo,"",@"SHT_NOTE"
	.sectionflags	@"SHF_NOTE_NV_CUINFO"
        /*0018*/ 	.short	0x0002
        /*001a*/ 	.short	0x0064
        /*001c*/ 	.short	0x0082
	.zero		2


//--------------------- .nv.info                  --------------------------
	.section	.nv.info,"",@"SHT_CUDA_INFO"
	.align	4


	//----- nvinfo : EIATTR_REGCOUNT
	.align		4
        /*0000*/ 	.byte	0x04, 0x2f
        /*0002*/ 	.short	(.L_1 - .L_0)
	.align		4
.L_0:
        /*0004*/ 	.word	index@(_Z18spmv_hybrid_kernelPiS_PdS0_S0_S_S_i)
        /*0008*/ 	.word	0x00000028


	//----- nvinfo : EIATTR_FRAME_SIZE
	.align		4
.L_1:
        /*000c*/ 	.byte	0x04, 0x11
        /*000e*/ 	.short	(.L_3 - .L_2)
	.align		4
.L_2:
        /*0010*/ 	.word	index@(_Z18spmv_hybrid_kernelPiS_PdS0_S0_S_S_i)
        /*0014*/ 	.word	0x00000000


	//----- nvinfo : EIATTR_MIN_STACK_SIZE
	.align		4
.L_3:
        /*0018*/ 	.byte	0x04, 0x12
        /*001a*/ 	.short	(.L_5 - .L_4)
	.align		4
.L_4:
        /*001c*/ 	.word	index@(_Z18spmv_hybrid_kernelPiS_PdS0_S0_S_S_i)
        /*0020*/ 	.word	0x00000000
.L_5:


//--------------------- .nv.compat                --------------------------
	.section	.nv.compat,"",@"SHT_CUDA_COMPAT_INFO"
	.align	4
        /*0000*/ 	.byte	0x02, 0x09, 0x00, 0x00, 0x02, 0x02, 0x01, 0x00, 0x02, 0x05, 0x05, 0x00, 0x03, 0x07, 0x01, 0x01
        /*0010*/ 	.byte	0x02, 0x03, 0x00, 0x00, 0x02, 0x06, 0x01, 0x00, 0x04, 0x0b, 0x08, 0x00, 0x01, 0x00, 0x00, 0x00
        /*0020*/ 	.byte	0x00, 0x00, 0x00, 0x00


//--------------------- .nv.info._Z18spmv_hybrid_kernelPiS_PdS0_S0_S_S_i --------------------------
	.section	.nv.info._Z18spmv_hybrid_kernelPiS_PdS0_S0_S_S_i,"",@"SHT_CUDA_INFO"
	.sectionflags	@""
	.align	4


	//----- nvinfo : EIATTR_CUDA_API_VERSION
	.align		4
        /*0000*/ 	.byte	0x04, 0x37
        /*0002*/ 	.short	(.L_7 - .L_6)
.L_6:
        /*0004*/ 	.word	0x00000082


	//----- nvinfo : EIATTR_KPARAM_INFO
	.align		4
.L_7:
        /*0008*/ 	.byte	0x04, 0x17
        /*000a*/ 	.short	(.L_9 - .L_8)
.L_8:
        /*000c*/ 	.word	0x00000000
        /*0010*/ 	.short	0x0007
        /*0012*/ 	.short	0x0038
        /*0014*/ 	.byte	0x00, 0xf0, 0x11, 0x00


	//----- nvinfo : EIATTR_KPARAM_INFO
	.align		4
.L_9:
        /*0018*/ 	.byte	0x04, 0x17
        /*001a*/ 	.short	(.L_11 - .L_10)
.L_10:
        /*001c*/ 	.word	0x00000000
        /*0020*/ 	.short	0x0006
        /*0022*/ 	.short	0x0030
        /*0024*/ 	.byte	0x00, 0xf5, 0x21, 0x00


	//----- nvinfo : EIATTR_KPARAM_INFO
	.align		4
.L_11:
        /*0028*/ 	.byte	0x04, 0x17
        /*002a*/ 	.short	(.L_13 - .L_12)
.L_12:
        /*002c*/ 	.word	0x00000000
        /*0030*/ 	.short	0x0005
        /*0032*/ 	.short	0x0028
        /*0034*/ 	.byte	0x00, 0xf5, 0x21, 0x00


	//----- nvinfo : EIATTR_KPARAM_INFO
	.align		4
.L_13:
        /*0038*/ 	.byte	0x04, 0x17
        /*003a*/ 	.short	(.L_15 - .L_14)
.L_14:
        /*003c*/ 	.word	0x00000000
        /*0040*/ 	.short	0x0004
        /*0042*/ 	.short	0x0020
        /*0044*/ 	.byte	0x00, 0xf5, 0x21, 0x00


	//----- nvinfo : EIATTR_KPARAM_INFO
	.align		4
.L_15:
        /*0048*/ 	.byte	0x04, 0x17
        /*004a*/ 	.short	(.L_17 - .L_16)
.L_16:
        /*004c*/ 	.word	0x00000000
        /*0050*/ 	.short	0x0003
        /*0052*/ 	.short	0x0018
        /*0054*/ 	.byte	0x00, 0xf5, 0x21, 0x00


	//----- nvinfo : EIATTR_KPARAM_INFO
	.align		4
.L_17:
        /*0058*/ 	.byte	0x04, 0x17
        /*005a*/ 	.short	(.L_19 - .L_18)
.L_18:
        /*005c*/ 	.word	0x00000000
        /*0060*/ 	.short	0x0002
        /*0062*/ 	.short	0x0010
        /*0064*/ 	.byte	0x00, 0xf5, 0x21, 0x00


	//----- nvinfo : EIATTR_KPARAM_INFO
	.align		4
.L_19:
        /*0068*/ 	.byte	0x04, 0x17
        /*006a*/ 	.short	(.L_21 - .L_20)
.L_20:
        /*006c*/ 	.word	0x00000000
        /*0070*/ 	.short	0x0001
        /*0072*/ 	.short	0x0008
        /*0074*/ 	.byte	0x00, 0xf5, 0x21, 0x00


	//----- nvinfo : EIATTR_KPARAM_INFO
	.align		4
.L_21:
        /*0078*/ 	.byte	0x04, 0x17
        /*007a*/ 	.short	(.L_23 - .L_22)
.L_22:
        /*007c*/ 	.word	0x00000000
        /*0080*/ 	.short	0x0000
        /*0082*/ 	.short	0x0000
        /*0084*/ 	.byte	0x00, 0xf5, 0x21, 0x00


	//----- nvinfo : EIATTR_SPARSE_MMA_MASK
	.align		4
.L_23:
        /*0088*/ 	.byte	0x03, 0x50
        /*008a*/ 	.short	0x0000


	//----- nvinfo : EIATTR_MAXREG_COUNT
	.align		4
        /*008c*/ 	.byte	0x03, 0x1b
        /*008e*/ 	.short	0x00ff


	//----- nvinfo : EIATTR_MERCURY_ISA_VERSION
	.align		4
        /*0090*/ 	.byte	0x03, 0x5f
        /*0092*/ 	.short	0x0101


	//----- nvinfo : EIATTR_COOP_GROUP_MASK_REGIDS
	.align		4
        /*0094*/ 	.byte	0x04, 0x29
        /*0096*/ 	.short	(.L_25 - .L_24)


	//   ....[0]....
.L_24:
        /*0098*/ 	.word	0xffffffff


	//   ....[1]....
        /*009c*/ 	.word	0xffffffff


	//   ....[2]....
        /*00a0*/ 	.word	0xffffffff


	//   ....[3]....
        /*00a4*/ 	.word	0xffffffff


	//   ....[4]....
        /*00a8*/ 	.word	0xffffffff


	//   ....[5]....
        /*00ac*/ 	.word	0xffffffff


	//   ....[6]....
        /*00b0*/ 	.word	0xffffffff


	//   ....[7]....
        /*00b4*/ 	.word	0xffffffff


	//   ....[8]....
        /*00b8*/ 	.word	0xffffffff


	//   ....[9]....
        /*00bc*/ 	.word	0xffffffff


	//----- nvinfo : EIATTR_COOP_GROUP_INSTR_OFFSETS
	.align		4
.L_25:
        /*00c0*/ 	.byte	0x04, 0x28
        /*00c2*/ 	.short	(.L_27 - .L_26)


	//   ....[0]....
.L_26:
        /*00c4*/ 	.word	0x00005380


	//   ....[1]....
        /*00c8*/ 	.word	0x000053a0


	//   ....[2]....
        /*00cc*/ 	.word	0x000053c0


	//   ....[3]....
        /*00d0*/ 	.word	0x000053d0


	//   ....[4]....
        /*00d4*/ 	.word	0x000053f0


	//   ....[5]....
        /*00d8*/ 	.word	0x00005400


	//   ....[6]....
        /*00dc*/ 	.word	0x00005420


	//   ....[7]....
        /*00e0*/ 	.word	0x00005430


	//   ....[8]....
        /*00e4*/ 	.word	0x00005450


	//   ....[9]....
        /*00e8*/ 	.word	0x00005460


	//----- nvinfo : EIATTR_VRC_CTA_INIT_COUNT
	.align		4
.L_27:
        /*00ec*/ 	.byte	0x02, 0x4a
	.zero		1
	.zero		1


	//----- nvinfo : EIATTR_EXIT_INSTR_OFFSETS
	.align		4
        /*00f0*/ 	.byte	0x04, 0x1c
        /*00f2*/ 	.short	(.L_29 - .L_28)


	//   ....[0]....
.L_28:
        /*00f4*/ 	.word	0x00004540


	//   ....[1]....
        /*00f8*/ 	.word	0x00004590


	//   ....[2]....
        /*00fc*/ 	.word	0x00005470


	//   ....[3]....
        /*0100*/ 	.word	0x000054c0


	//----- nvinfo : EIATTR_CRS_STACK_SIZE
	.align		4
.L_29:
        /*0104*/ 	.byte	0x04, 0x1e
        /*0106*/ 	.short	(.L_31 - .L_30)
.L_30:
        /*0108*/ 	.word	0x00000000


	//----- nvinfo : EIATTR_CBANK_PARAM_SIZE
	.align		4
.L_31:
        /*010c*/ 	.byte	0x03, 0x19
        /*010e*/ 	.short	0x003c


	//----- nvinfo : EIATTR_PARAM_CBANK
	.align		4
        /*0110*/ 	.byte	0x04, 0x0a
        /*0112*/ 	.short	(.L_33 - .L_32)
	.align		4
.L_32:
        /*0114*/ 	.word	index@(.nv.constant0._Z18spmv_hybrid_kernelPiS_PdS0_S0_S_S_i)
        /*0118*/ 	.short	0x0380
        /*011a*/ 	.short	0x003c


	//----- nvinfo : EIATTR_SW_WAR
	.align		4
.L_33:
        /*011c*/ 	.byte	0x04, 0x36
        /*011e*/ 	.short	(.L_35 - .L_34)
.L_34:
        /*0120*/ 	.word	0x00000008
.L_35:


//--------------------- .nv.callgraph             --------------------------
	.section	.nv.callgraph,"",@"SHT_CUDA_CALLGRAPH"
	.align	4
	.sectionentsize	8
	.align		4
        /*0000*/ 	.word	0x00000000
	.align		4
        /*0004*/ 	.word	0xffffffff
	.align		4
        /*0008*/ 	.word	0x00000000
	.align		4
        /*000c*/ 	.word	0xfffffffe
	.align		4
        /*0010*/ 	.word	0x00000000
	.align		4
        /*0014*/ 	.word	0xfffffffd
	.align		4
        /*0018*/ 	.word	0x00000000
	.align		4
        /*001c*/ 	.word	0xfffffffc


//--------------------- .text._Z18spmv_hybrid_kernelPiS_PdS0_S0_S_S_i --------------------------
	.section	.text._Z18spmv_hybrid_kernelPiS_PdS0_S0_S_S_i,"ax",@progbits
	.align	128
        .global         _Z18spmv_hybrid_kernelPiS_PdS0_S0_S_S_i
        .type           _Z18spmv_hybrid_kernelPiS_PdS0_S0_S_S_i,@function
        .size           _Z18spmv_hybrid_kernelPiS_PdS0_S0_S_S_i,(.L_x_63 - _Z18spmv_hybrid_kernelPiS_PdS0_S0_S_S_i)
        .other          _Z18spmv_hybrid_kernelPiS_PdS0_S0_S_S_i,@"STO_CUDA_ENTRY STV_DEFAULT"
_Z18spmv_hybrid_kernelPiS_PdS0_S0_S_S_i:
.text._Z18spmv_hybrid_kernelPiS_PdS0_S0_S_S_i:
[----:B------:R-:W-:Y:S01]  /*0000*/  LDC R1, c[0x0][0x37c] ;  /* 0x0000df00ff017b82 */ /* 0x000fe20000000800 */
[----:B------:R-:W0:Y:S07]  /*0010*/  S2R R0, SR_TID.X ;  /* 0x0000000000007919 */ /* 0x000e2e0000002100 */
[----:B------:R-:W0:Y:S01]  /*0020*/  S2UR UR4, SR_CTAID.X ;  /* 0x00000000000479c3 */ /* 0x000e220000002500 */
[----:B------:R-:W1:Y:S01]  /*0030*/  LDCU UR6, c[0x0][0x3b8] ;  /* 0x00007700ff0677ac */ /* 0x000e620008000800 */
[----:B------:R-:W-:Y:S06]  /*0040*/  BSSY.RECONVERGENT B1, `(.L_x_0) ;  /* 0x000044d000017945 */ /* 0x000fec0003800200 */
[----:B------:R-:W0:Y:S02]  /*0050*/  LDC R5, c[0x0][0x360] ;  /* 0x0000d800ff057b82 */ /* 0x000e240000000800 */
[----:B0-----:R-:W-:Y:S01]  /*0060*/  IMAD R5, R5, UR4, R0 ;  /* 0x0000000405057c24 */ /* 0x001fe2000f8e0200 */
[----:B------:R-:W0:Y:S04]  /*0070*/  LDCU.64 UR4, c[0x0][0x358] ;  /* 0x00006b00ff0477ac */ /* 0x000e280008000a00 */
[----:B-1----:R-:W-:-:S02]  /*0080*/  ISETP.GE.AND P0, PT, R5, UR6, PT ;  /* 0x0000000605007c0c */ /* 0x002fc4000bf06270 */
[----:B------:R-:W-:-:S04]  /*0090*/  SHF.R.S32.HI R0, RZ, 0x1f, R5 ;  /* 0x0000001fff007819 */ /* 0x000fc80000011405 */
[----:B------:R-:W-:Y:S02]  /*00a0*/  LEA.HI R2, R0, R5, RZ, 0x5 ;  /* 0x0000000500027211 */ /* 0x000fe400078f28ff */
[----:B------:R-:W-:Y:S02]  /*00b0*/  LOP3.LUT R0, R5, 0x1f, RZ, 0xc0, !PT ;  /* 0x0000001f05007812 */ /* 0x000fe400078ec0ff */
[----:B------:R-:W-:-:S03]  /*00c0*/  SHF.R.S32.HI R2, RZ, 0x5, R2 ;  /* 0x00000005ff027819 */ /* 0x000fc60000011402 */
[----:B------:R-:W-:Y:S05]  /*00d0*/  @P0 BRA `(.L_x_1) ;  /* 0x00000044000c0947 */ /* 0x000fea0003800000 */
[----:B------:R-:W1:Y:S08]  /*00e0*/  LDC.64 R6, c[0x0][0x3a8] ;  /* 0x0000ea00ff067b82 */ /* 0x000e700000000a00 */
[----:B------:R-:W2:Y:S08]  /*00f0*/  LDC.64 R8, c[0x0][0x3b0] ;  /* 0x0000ec00ff087b82 */ /* 0x000eb00000000a00 */
[----:B------:R-:W3:Y:S01]  /*0100*/  LDC.64 R10, c[0x0][0x380] ;  /* 0x0000e000ff0a7b82 */ /* 0x000ee20000000a00 */
[----:B-1----:R-:W-:-:S05]  /*0110*/  IMAD.WIDE R6, R5, 0x4, R6 ;  /* 0x0000000405067825 */ /* 0x002fca00078e0206 */
[----:B0-----:R-:W3:Y:S01]  /*0120*/  LDG.E R3, desc[UR4][R6.64] ;  /* 0x0000000406037981 */ /* 0x001ee2000c1e1900 */
[----:B--2---:R-:W-:-:S06]  /*0130*/  IMAD.WIDE R8, R5, 0x4, R8 ;  /* 0x0000000405087825 */ /* 0x004fcc00078e0208 */
[----:B------:R-:W2:Y:S01]  /*0140*/  LDG.E R8, desc[UR4][R8.64] ;  /* 0x0000000408087981 */ /* 0x000ea2000c1e1900 */
[----:B---3--:R-:W-:-:S05]  /*0150*/  IMAD.WIDE R10, R3, 0x4, R10 ;  /* 0x00000004030a7825 */ /* 0x008fca00078e020a */
[----:B------:R0:W5:Y:S04]  /*0160*/  LDG.E R4, desc[UR4][R10.64] ;  /* 0x000000040a047981 */ /* 0x000168000c1e1900 */
[----:B------:R0:W5:Y:S01]  /*0170*/  LDG.E R5, desc[UR4][R10.64+0x4] ;  /* 0x000004040a057981 */ /* 0x000162000c1e1900 */
[----:B--2---:R-:W-:-:S13]  /*0180*/  ISETP.NE.AND P0, PT, R8, RZ, PT ;  /* 0x000000ff0800720c */ /* 0x004fda0003f05270 */
[----:B0-----:R-:W-:Y:S05]  /*0190*/  @!P0 BRA `(.L_x_2) ;  /* 0x0000003400808947 */ /* 0x001fea0003800000 */
[----:B------:R-:W-:-:S13]  /*01a0*/  ISETP.NE.AND P0, PT, R8, 0x1, PT ;  /* 0x000000010800780c */ /* 0x000fda0003f05270 */
[----:B------:R-:W-:Y:S05]  /*01b0*/  @!P0 BRA `(.L_x_3) ;  /* 0x0000001800ec8947 */ /* 0x000fea0003800000 */
[----:B------:R-:W-:-:S13]  /*01c0*/  ISETP.NE.AND P0, PT, R8, 0x2, PT ;  /* 0x000000020800780c */ /* 0x000fda0003f05270 */
[----:B------:R-:W-:Y:S05]  /*01d0*/  @P0 BRA `(.L_x_1) ;  /* 0x0000004000cc0947 */ /* 0x000fea0003800000 */
[----:B-----5:R-:W-:Y:S01]  /*01e0*/  ISETP.GE.AND P0, PT, R4, R5, PT ;  /* 0x000000050400720c */ /* 0x020fe20003f06270 */
[----:B------:R-:W-:Y:S01]  /*01f0*/  BSSY.RECONVERGENT B0, `(.L_x_4) ;  /* 0x00001b3000007945 */ /* 0x000fe20003800200 */
[----:B------:R-:W-:-:S11]  /*0200*/  CS2R R10, SRZ ;  /* 0x00000000000a7805 */ /* 0x000fd6000001ff00 */
[----:B------:R-:W-:Y:S05]  /*0210*/  @P0 BRA `(.L_x_5) ;  /* 0x0000001800c00947 */ /* 0x000fea0003800000 */
[----:B------:R-:W-:Y:S01]  /*0220*/  HFMA2 R8, -RZ, RZ, 0, 0 ;  /* 0x00000000ff087431 */ /* 0x000fe200000001ff */
[C---:B------:R-:W-:Y:S02]  /*0230*/  IADD3 R6, PT, PT, R4.reuse, 0x7, RZ ;  /* 0x0000000704067810 */ /* 0x040fe40007ffe0ff */
[----:B------:R-:W-:Y:S02]  /*0240*/  CS2R R10, SRZ ;  /* 0x00000000000a7805 */ /* 0x000fe4000001ff00 */
[----:B------:R-:W-:-:S07]  /*0250*/  IADD3 R7, PT, PT, -R4, -0x4, RZ ;  /* 0xfffffffc04077810 */ /* 0x000fce0007ffe1ff */
.L_x_23:
[----:B------:R-:W-:Y:S01]  /*0260*/  IADD3 R35, PT, PT, R4, 0x3, RZ ;  /* 0x0000000304237810 */ /* 0x000fe20007ffe0ff */
[----:B------:R-:W-:Y:S01]  /*0270*/  IMAD R13, R8, -0x20, R7 ;  /* 0xffffffe0080d7824 */ /* 0x000fe200078e0207 */
[----:B------:R-:W-:Y:S01]  /*0280*/  IADD3 R12, PT, PT, R4, 0x20, RZ ;  /* 0x00000020040c7810 */ /* 0x000fe20007ffe0ff */
[----:B------:R-:W-:Y:S01]  /*0290*/  BSSY.RECONVERGENT B2, `(.L_x_6) ;  /* 0x00000d1000027945 */ /* 0x000fe20003800200 */
[C---:B------:R-:W-:Y:S02]  /*02a0*/  ISETP.GT.AND P1, PT, R5.reuse, R35, PT ;  /* 0x000000230500720c */ /* 0x040fe40003f24270 */
[----:B------:R-:W-:Y:S02]  /*02b0*/  CS2R R26, SRZ ;  /* 0x00000000001a7805 */ /* 0x000fe4000001ff00 */
[----:B------:R-:W-:Y:S02]  /*02c0*/  LEA R14, R8, R6, 0x5 ;  /* 0x00000006080e7211 */ /* 0x000fe400078e28ff */
[----:B------:R-:W-:-:S02]  /*02d0*/  VIMNMX R9, PT, PT, R5, R12, PT ;  /* 0x0000000c05097248 */ /* 0x000fc40003fe0100 */
[----:B------:R-:W-:Y:S02]  /*02e0*/  MOV R28, R4 ;  /* 0x00000004001c7202 */ /* 0x000fe40000000f00 */
[----:B------:R-:W-:Y:S02]  /*02f0*/  VIMNMX R14, PT, PT, R9, R14, !PT ;  /* 0x0000000e090e7248 */ /* 0x000fe40007fe0100 */
[----:B------:R-:W-:Y:S02]  /*0300*/  ISETP.GE.AND P0, PT, R12, R5, PT ;  /* 0x000000050c00720c */ /* 0x000fe40003f06270 */
[----:B------:R-:W-:Y:S02]  /*0310*/  MOV R4, R12 ;  /* 0x0000000c00047202 */ /* 0x000fe40000000f00 */
[----:B------:R-:W-:Y:S01]  /*0320*/  IADD3 R13, PT, PT, R14, R13, RZ ;  /* 0x0000000d0e0d7210 */ /* 0x000fe20007ffe0ff */
[----:B------:R-:W-:Y:S08]  /*0330*/  @!P1 BRA `(.L_x_7) ;  /* 0x0000000c00189947 */ /* 0x000ff00003800000 */
[----:B------:R-:W-:Y:S01]  /*0340*/  ISETP.GE.U32.AND P1, PT, R13, 0xc, PT ;  /* 0x0000000c0d00780c */ /* 0x000fe20003f26070 */
[----:B------:R-:W-:Y:S01]  /*0350*/  BSSY.RECONVERGENT B3, `(.L_x_8) ;  /* 0x000006b000037945 */ /* 0x000fe20003800200 */
[----:B------:R-:W-:Y:S02]  /*0360*/  IADD3 R29, PT, PT, R7, R14, RZ ;  /* 0x0000000e071d7210 */ /* 0x000fe40007ffe0ff */
[----:B------:R-:W-:Y:S02]  /*0370*/  CS2R R26, SRZ ;  /* 0x00000000001a7805 */ /* 0x000fe4000001ff00 */
[----:B------:R-:W-:-:S07]  /*0380*/  LEA.HI R30, R13, 0x1, RZ, 0x1e ;  /* 0x000000010d1e7811 */ /* 0x000fce00078ff0ff */
[----:B------:R-:W-:Y:S05]  /*0390*/  @!P1 BRA `(.L_x_9) ;  /* 0x0000000400989947 */ /* 0x000fea0003800000 */
[----:B------:R-:W-:Y:S01]  /*03a0*/  BSSY.RECONVERGENT B4, `(.L_x_10) ;  /* 0x0000063000047945 */ /* 0x000fe20003800200 */
[----:B------:R-:W-:Y:S02]  /*03b0*/  MOV R31, RZ ;  /* 0x000000ff001f7202 */ /* 0x000fe40000000f00 */
[----:B------:R-:W-:-:S07]  /*03c0*/  CS2R R26, SRZ ;  /* 0x00000000001a7805 */ /* 0x000fce000001ff00 */
.L_x_11:
[----:B------:R-:W0:Y:S08]  /*03d0*/  LDC.64 R34, c[0x0][0x388] ;  /* 0x0000e200ff227b82 */ /* 0x000e300000000a00 */
[----:B------:R-:W1:Y:S08]  /*03e0*/  LDC.64 R14, c[0x0][0x390] ;  /* 0x0000e400ff0e7b82 */ /* 0x000e700000000a00 */
[----:B------:R-:W2:Y:S01]  /*03f0*/  LDC.64 R12, c[0x0][0x398] ;  /* 0x0000e600ff0c7b82 */ /* 0x000ea20000000a00 */
[----:B0-----:R-:W-:-:S05]  /*0400*/  IMAD.WIDE R34, R28, 0x4, R34 ;  /* 0x000000041c227825 */ /* 0x001fca00078e0222 */
[----:B------:R-:W2:Y:S04]  /*0410*/  LDG.E R21, desc[UR4][R34.64+0x4] ;  /* 0x0000040422157981 */ /* 0x000ea8000c1e1900 */
[----:B------:R-:W3:Y:S01]  /*0420*/  LDG.E R23, desc[UR4][R34.64] ;  /* 0x0000000422177981 */ /* 0x000ee2000c1e1900 */
[----:B-1----:R-:W-:-:S03]  /*0430*/  IMAD.WIDE R14, R28, 0x8, R14 ;  /* 0x000000081c0e7825 */ /* 0x002fc600078e020e */
[----:B------:R-:W4:Y:S04]  /*0440*/  LDG.E R37, desc[UR4][R34.64+0x8] ;  /* 0x0000080422257981 */ /* 0x000f28000c1e1900 */
[----:B------:R-:W5:Y:S04]  /*0450*/  LDG.E.64 R16, desc[UR4][R14.64+0x8] ;  /* 0x000008040e107981 */ /* 0x000f68000c1e1b00 */
[----:B------:R-:W5:Y:S04]  /*0460*/  LDG.E.64 R24, desc[UR4][R14.64] ;  /* 0x000000040e187981 */ /* 0x000f68000c1e1b00 */
[----:B------:R-:W5:Y:S01]  /*0470*/  LDG.E R33, desc[UR4][R34.64+0xc] ;  /* 0x00000c0422217981 */ /* 0x000f62000c1e1900 */
[----:B--2---:R-:W-:-:S05]  /*0480*/  IMAD.WIDE R20, R21, 0x8, R12 ;  /* 0x0000000815147825 */ /* 0x004fca00078e020c */
[----:B------:R-:W2:Y:S01]  /*0490*/  LDG.E.64 R18, desc[UR4][R20.64] ;  /* 0x0000000414127981 */ /* 0x000ea2000c1e1b00 */
[----:B---3--:R-:W-:-:S06]  /*04a0*/  IMAD.WIDE R22, R23, 0x8, R12 ;  /* 0x0000000817167825 */ /* 0x008fcc00078e020c */
[----:B------:R-:W3:Y:S01]  /*04b0*/  LDG.E.64 R22, desc[UR4][R22.64] ;  /* 0x0000000416167981 */ /* 0x000ee2000c1e1b00 */
[----:B----4-:R-:W-:-:S05]  /*04c0*/  IMAD.WIDE R36, R37, 0x8, R12 ;  /* 0x0000000825247825 */ /* 0x010fca00078e020c */
[----:B------:R-:W4:Y:S01]  /*04d0*/  LDG.E.64 R20, desc[UR4][R36.64] ;  /* 0x0000000424147981 */ /* 0x000f22000c1e1b00 */
[----:B-----5:R-:W-:-:S03]  /*04e0*/  IMAD.WIDE R32, R33, 0x8, R12 ;  /* 0x0000000821207825 */ /* 0x020fc600078e020c */
[----:B------:R-:W5:Y:S01]  /*04f0*/  LDG.E R37, desc[UR4][R34.64+0x18] ;  /* 0x0000180422257981 */ /* 0x000f62000c1e1900 */
[----:B--2---:R-:W-:-:S03]  /*0500*/  DMUL R18, R16, R18 ;  /* 0x0000001210127228 */ /* 0x004fc60000000000 */
[----:B------:R-:W4:Y:S05]  /*0510*/  LDG.E.64 R16, desc[UR4][R14.64+0x10] ;  /* 0x000010040e107981 */ /* 0x000f2a000c1e1b00 */
[----:B---3--:R-:W-:Y:S01]  /*0520*/  DFMA R18, R24, R22, R18 ;  /* 0x000000161812722b */ /* 0x008fe20000000012 */
[----:B------:R-:W2:Y:S04]  /*0530*/  LDG.E.64 R24, desc[UR4][R14.64+0x18] ;  /* 0x000018040e187981 */ /* 0x000ea8000c1e1b00 */
[----:B------:R-:W3:Y:S03]  /*0540*/  LDG.E R23, desc[UR4][R34.64+0x10] ;  /* 0x0000100422177981 */ /* 0x000ee6000c1e1900 */
[----:B----4-:R-:W-:Y:S01]  /*0550*/  DFMA R20, R16, R20, R18 ;  /* 0x000000141014722b */ /* 0x010fe20000000012 */
[----:B------:R-:W4:Y:S04]  /*0560*/  LDG.E R17, desc[UR4][R34.64+0x14] ;  /* 0x0000140422117981 */ /* 0x000f28000c1e1900 */
[----:B------:R-:W2:Y:S01]  /*0570*/  LDG.E.64 R18, desc[UR4][R32.64] ;  /* 0x0000000420127981 */ /* 0x000ea2000c1e1b00 */
[----:B---3--:R-:W-:-:S06]  /*0580*/  IMAD.WIDE R22, R23, 0x8, R12 ;  /* 0x0000000817167825 */ /* 0x008fcc00078e020c */
[----:B------:R-:W3:Y:S01]  /*0590*/  LDG.E.64 R22, desc[UR4][R22.64] ;  /* 0x0000000416167981 */ /* 0x000ee2000c1e1b00 */
[--C-:B----4-:R-:W-:Y:S01]  /*05a0*/  IMAD.WIDE R16, R17, 0x8, R12.reuse ;  /* 0x0000000811107825 */ /* 0x110fe200078e020c */
[----:B--2---:R-:W-:Y:S02]  /*05b0*/  DFMA R20, R24, R18, R20 ;  /* 0x000000121814722b */ /* 0x004fe40000000014 */
[----:B------:R-:W2:Y:S04]  /*05c0*/  LDG.E.64 R18, desc[UR4][R14.64+0x28] ;  /* 0x000028040e127981 */ /* 0x000ea8000c1e1b00 */
[----:B------:R-:W2:Y:S04]  /*05d0*/  LDG.E.64 R16, desc[UR4][R16.64] ;  /* 0x0000000410107981 */ /* 0x000ea8000c1e1b00 */
[----:B------:R-:W3:Y:S01]  /*05e0*/  LDG.E.64 R24, desc[UR4][R14.64+0x20] ;  /* 0x000020040e187981 */ /* 0x000ee2000c1e1b00 */
[----:B-----5:R-:W-:-:S03]  /*05f0*/  IMAD.WIDE R32, R37, 0x8, R12 ;  /* 0x0000000825207825 */ /* 0x020fc600078e020c */
[----:B------:R-:W4:Y:S01]  /*0600*/  LDG.E R37, desc[UR4][R34.64+0x1c] ;  /* 0x00001c0422257981 */ /* 0x000f22000c1e1900 */
[----:B--2---:R-:W-:-:S08]  /*0610*/  DMUL R18, R18, R16 ;  /* 0x0000001012127228 */ /* 0x004fd00000000000 */
[----:B---3--:R-:W-:Y:S01]  /*0620*/  DFMA R18, R24, R22, R18 ;  /* 0x000000161812722b */ /* 0x008fe20000000012 */
[----:B------:R-:W2:Y:S04]  /*0630*/  LDG.E.64 R24, desc[UR4][R14.64+0x30] ;  /* 0x000030040e187981 */ /* 0x000ea8000c1e1b00 */
[----:B------:R-:W2:Y:S03]  /*0640*/  LDG.E.64 R22, desc[UR4][R32.64] ;  /* 0x0000000420167981 */ /* 0x000ea6000c1e1b00 */
[----:B--2---:R-:W-:Y:S01]  /*0650*/  DFMA R16, R24, R22, R18 ;  /* 0x000000161810722b */ /* 0x004fe20000000012 */
[--C-:B----4-:R-:W-:Y:S01]  /*0660*/  IMAD.WIDE R24, R37, 0x8, R12.reuse ;  /* 0x0000000825187825 */ /* 0x110fe200078e020c */
[----:B------:R-:W2:Y:S04]  /*0670*/  LDG.E.64 R22, desc[UR4][R14.64+0x38] ;  /* 0x000038040e167981 */ /* 0x000ea8000c1e1b00 */
[----:B------:R-:W3:Y:S04]  /*0680*/  LDG.E R37, desc[UR4][R34.64+0x24] ;  /* 0x0000240422257981 */ /* 0x000ee8000c1e1900 */
[----:B------:R3:W2:Y:S02]  /*0690*/  LDG.E.64 R18, desc[UR4][R24.64] ;  /* 0x0000000418127981 */ /* 0x0006a4000c1e1b00 */
[----:B---3--:R-:W-:-:S02]  /*06a0*/  IMAD.WIDE R24, R37, 0x8, R12 ;  /* 0x0000000825187825 */ /* 0x008fc400078e020c */
[----:B------:R-:W3:Y:S01]  /*06b0*/  LDG.E R37, desc[UR4][R34.64+0x20] ;  /* 0x0000200422257981 */ /* 0x000ee2000c1e1900 */
[----:B--2---:R-:W-:-:S03]  /*06c0*/  DFMA R16, R22, R18, R16 ;  /* 0x000000121610722b */ /* 0x004fc60000000010 */
[----:B------:R-:W2:Y:S04]  /*06d0*/  LDG.E.64 R18, desc[UR4][R24.64] ;  /* 0x0000000418127981 */ /* 0x000ea8000c1e1b00 */
[----:B------:R-:W2:Y:S04]  /*06e0*/  LDG.E.64 R22, desc[UR4][R14.64+0x48] ;  /* 0x000048040e167981 */ /* 0x000ea8000c1e1b00 */
[----:B------:R-:W4:Y:S01]  /*06f0*/  LDG.E.64 R24, desc[UR4][R14.64+0x50] ;  /* 0x000050040e187981 */ /* 0x000f22000c1e1b00 */
[----:B---3--:R-:W-:-:S03]  /*0700*/  IMAD.WIDE R32, R37, 0x8, R12 ;  /* 0x0000000825207825 */ /* 0x008fc600078e020c */
[----:B------:R-:W3:Y:S04]  /*0710*/  LDG.E R37, desc[UR4][R34.64+0x28] ;  /* 0x0000280422257981 */ /* 0x000ee8000c1e1900 */
[----:B------:R-:W5:Y:S01]  /*0720*/  LDG.E.64 R32, desc[UR4][R32.64] ;  /* 0x0000000420207981 */ /* 0x000f62000c1e1b00 */
[----:B--2---:R-:W-:-:S03]  /*0730*/  DMUL R18, R22, R18 ;  /* 0x0000001216127228 */ /* 0x004fc60000000000 */
[----:B------:R-:W5:Y:S01]  /*0740*/  LDG.E.64 R22, desc[UR4][R14.64+0x40] ;  /* 0x000040040e167981 */ /* 0x000f62000c1e1b00 */
[----:B---3--:R-:W-:-:S04]  /*0750*/  IMAD.WIDE R36, R37, 0x8, R12 ;  /* 0x0000000825247825 */ /* 0x008fc800078e020c */
[----:B-----5:R-:W-:Y:S01]  /*0760*/  DFMA R18, R22, R32, R18 ;  /* 0x000000201612722b */ /* 0x020fe20000000012 */
[----:B------:R-:W4:Y:S04]  /*0770*/  LDG.E.64 R22, desc[UR4][R36.64] ;  /* 0x0000000424167981 */ /* 0x000f28000c1e1b00 */
[----:B------:R-:W2:Y:S04]  /*0780*/  LDG.E R33, desc[UR4][R34.64+0x2c] ;  /* 0x00002c0422217981 */ /* 0x000ea8000c1e1900 */
[----:B------:R-:W3:Y:S01]  /*0790*/  LDG.E R37, desc[UR4][R34.64+0x30] ;  /* 0x0000300422257981 */ /* 0x000ee2000c1e1900 */
[----:B----4-:R-:W-:-:S03]  /*07a0*/  DFMA R18, R24, R22, R18 ;  /* 0x000000161812722b */ /* 0x010fc60000000012 */
[----:B------:R-:W4:Y:S01]  /*07b0*/  LDG.E.64 R24, desc[UR4][R14.64+0x58] ;  /* 0x000058040e187981 */ /* 0x000f22000c1e1b00 */
[----:B--2---:R-:W-:-:S03]  /*07c0*/  IMAD.WIDE R22, R33, 0x8, R12 ;  /* 0x0000000821167825 */ /* 0x004fc600078e020c */
[----:B------:R-:W2:Y:S04]  /*07d0*/  LDG.E R33, desc[UR4][R34.64+0x34] ;  /* 0x0000340422217981 */ /* 0x000ea8000c1e1900 */
[----:B------:R-:W4:Y:S01]  /*07e0*/  LDG.E.64 R22, desc[UR4][R22.64] ;  /* 0x0000000416167981 */ /* 0x000f22000c1e1b00 */
[----:B--2---:R-:W-:Y:S01]  /*07f0*/  IMAD.WIDE R32, R33, 0x8, R12 ;  /* 0x0000000821207825 */ /* 0x004fe200078e020c */
[----:B----4-:R-:W-:-:S04]  /*0800*/  DFMA R18, R24, R22, R18 ;  /* 0x000000161812722b */ /* 0x010fc80000000012 */
[----:B------:R-:W2:Y:S04]  /*0810*/  LDG.E.64 R22, desc[UR4][R32.64] ;  /* 0x0000000420167981 */ /* 0x000ea8000c1e1b00 */
[----:B------:R-:W2:Y:S01]  /*0820*/  LDG.E.64 R24, desc[UR4][R14.64+0x68] ;  /* 0x000068040e187981 */ /* 0x000ea2000c1e1b00 */
[----:B---3--:R-:W-:Y:S01]  /*0830*/  IMAD.WIDE R36, R37, 0x8, R12 ;  /* 0x0000000825247825 */ /* 0x008fe200078e020c */
[----:B------:R-:W-:Y:S02]  /*0840*/  DADD R20, R20, R26 ;  /* 0x0000000014147229 */ /* 0x000fe4000000001a */
[----:B------:R-:W3:Y:S04]  /*0850*/  LDG.E.64 R26, desc[UR4][R14.64+0x60] ;  /* 0x000060040e1a7981 */ /* 0x000ee8000c1e1b00 */
[----:B------:R-:W4:Y:S01]  /*0860*/  LDG.E R33, desc[UR4][R34.64+0x3c] ;  /* 0x00003c0422217981 */ /* 0x000f22000c1e1900 */
[----:B--2---:R-:W-:-:S03]  /*0870*/  DMUL R22, R24, R22 ;  /* 0x0000001618167228 */ /* 0x004fc60000000000 */
[----:B------:R-:W3:Y:S04]  /*0880*/  LDG.E.64 R24, desc[UR4][R36.64] ;  /* 0x0000000424187981 */ /* 0x000ee8000c1e1b00 */
[----:B------:R-:W2:Y:S01]  /*0890*/  LDG.E R37, desc[UR4][R34.64+0x38] ;  /* 0x0000380422257981 */ /* 0x000ea2000c1e1900 */
[----:B---3--:R-:W-:-:S03]  /*08a0*/  DFMA R22, R26, R24, R22 ;  /* 0x000000181a16722b */ /* 0x008fc60000000016 */
[----:B------:R-:W3:Y:S01]  /*08b0*/  LDG.E.64 R26, desc[UR4][R14.64+0x70] ;  /* 0x000070040e1a7981 */ /* 0x000ee2000c1e1b00 */
[----:B--2---:R-:W-:-:S04]  /*08c0*/  IMAD.WIDE R24, R37, 0x8, R12 ;  /* 0x0000000825187825 */ /* 0x004fc800078e020c */
[----:B----4-:R-:W-:Y:S02]  /*08d0*/  IMAD.WIDE R12, R33, 0x8, R12 ;  /* 0x00000008210c7825 */ /* 0x010fe400078e020c */
[----:B------:R-:W3:Y:S04]  /*08e0*/  LDG.E.64 R24, desc[UR4][R24.64] ;  /* 0x0000000418187981 */ /* 0x000ee8000c1e1b00 */
[----:B------:R-:W2:Y:S04]  /*08f0*/  LDG.E.64 R32, desc[UR4][R14.64+0x78] ;  /* 0x000078040e207981 */ /* 0x000ea8000c1e1b00 */
[----:B------:R-:W2:Y:S01]  /*0900*/  LDG.E.64 R12, desc[UR4][R12.64] ;  /* 0x000000040c0c7981 */ /* 0x000ea2000c1e1b00 */
[----:B------:R-:W-:Y:S01]  /*0910*/  DADD R16, R20, R16 ;  /* 0x0000000014107229 */ /* 0x000fe20000000010 */
[----:B------:R-:W-:-:S07]  /*0920*/  IADD3 R31, PT, PT, R31, 0x4, RZ ;  /* 0x000000041f1f7810 */ /* 0x000fce0007ffe0ff */
[----:B------:R-:W-:Y:S01]  /*0930*/  DADD R16, R16, R18 ;  /* 0x0000000010107229 */ /* 0x000fe20000000012 */
[----:B------:R-:W-:-:S04]  /*0940*/  LOP3.LUT R18, R30, 0x7ffffffc, RZ, 0xc0, !PT ;  /* 0x7ffffffc1e127812 */ /* 0x000fc800078ec0ff */
[----:B------:R-:W-:Y:S02]  /*0950*/  ISETP.NE.AND P1, PT, R31, R18, PT ;  /* 0x000000121f00720c */ /* 0x000fe40003f25270 */
[----:B------:R-:W-:Y:S02]  /*0960*/  IADD3 R18, PT, PT, R28, 0x10, RZ ;  /* 0x000000101c127810 */ /* 0x000fe40007ffe0ff */
[----:B------:R-:W-:Y:S02]  /*0970*/  MOV R35, R28 ;  /* 0x0000001c00237202 */ /* 0x000fe40000000f00 */
[----:B------:R-:W-:Y:S01]  /*0980*/  MOV R28, R18 ;  /* 0x00000012001c7202 */ /* 0x000fe20000000f00 */
[----:B---3--:R-:W-:-:S08]  /*0990*/  DFMA R22, R26, R24, R22 ;  /* 0x000000181a16722b */ /* 0x008fd00000000016 */
[----:B--2---:R-:W-:-:S08]  /*09a0*/  DFMA R22, R32, R12, R22 ;  /* 0x0000000c2016722b */ /* 0x004fd00000000016 */
[----:B------:R-:W-:Y:S01]  /*09b0*/  DADD R26, R16, R22 ;  /* 0x00000000101a7229 */ /* 0x000fe20000000016 */
[----:B------:R-:W-:Y:S10]  /*09c0*/  @P1 BRA `(.L_x_11) ;  /* 0xfffffff800801947 */ /* 0x000ff4000383ffff */
[----:B------:R-:W-:Y:S05]  /*09d0*/  BSYNC.RECONVERGENT B4 ;  /* 0x0000000000047941 */ /* 0x000fea0003800200 */
.L_x_10:
[----:B------:R-:W-:Y:S02]  /*09e0*/  IADD3 R35, PT, PT, R35, 0x13, RZ ;  /* 0x0000001323237810 */ /* 0x000fe40007ffe0ff */
[----:B------:R-:W-:-:S07]  /*09f0*/  MOV R28, R18 ;  /* 0x00000012001c7202 */ /* 0x000fce0000000f00 */
.L_x_9:
[----:B------:R-:W-:Y:S05]  /*0a00*/  BSYNC.RECONVERGENT B3 ;  /* 0x0000000000037941 */ /* 0x000fea0003800200 */
.L_x_8:
[----:B------:R-:W-:-:S13]  /*0a10*/  LOP3.LUT P1, RZ, R30, 0x3, RZ, 0xc0, !PT ;  /* 0x000000031eff7812 */ /* 0x000fda000782c0ff */
[----:B------:R-:W-:Y:S05]  /*0a20*/  @!P1 BRA `(.L_x_7) ;  /* 0x00000004005c9947 */ /* 0x000fea0003800000 */
[C---:B------:R-:W-:Y:S01]  /*0a30*/  LOP3.LUT P2, RZ, R29.reuse, 0xc, RZ, 0xc0, !PT ;  /* 0x0000000c1dff7812 */ /* 0x040fe2000784c0ff */
[----:B------:R-:W-:Y:S01]  /*0a40*/  BSSY.RECONVERGENT B3, `(.L_x_12) ;  /* 0x0000037000037945 */ /* 0x000fe20003800200 */
[----:B------:R-:W-:-:S11]  /*0a50*/  LOP3.LUT P1, RZ, R29, 0x4, RZ, 0xc0, !PT ;  /* 0x000000041dff7812 */ /* 0x000fd6000782c0ff */
[----:B------:R-:W-:Y:S05]  /*0a60*/  @!P2 BRA `(.L_x_13) ;  /* 0x0000000000d0a947 */ /* 0x000fea0003800000 */
        /* <DEDUP_REMOVED lines=8> */
[----:B------:R-:W5:Y:S01]  /*0af0*/  LDG.E.64 R18, desc[UR4][R32.64+0x8] ;  /* 0x0000080420127981 */ /* 0x000f62000c1e1b00 */
[----:B--2---:R-:W-:-:S05]  /*0b00*/  IMAD.WIDE R22, R23, 0x8, R16 ;  /* 0x0000000817167825 */ /* 0x004fca00078e0210 */
[----:B------:R-:W5:Y:S01]  /*0b10*/  LDG.E.64 R12, desc[UR4][R22.64] ;  /* 0x00000004160c7981 */ /* 0x000f62000c1e1b00 */
[----:B---3--:R-:W-:-:S06]  /*0b20*/  IMAD.WIDE R20, R21, 0x8, R16 ;  /* 0x0000000815147825 */ /* 0x008fcc00078e0210 */
[----:B------:R-:W2:Y:S04]  /*0b30*/  LDG.E.64 R20, desc[UR4][R20.64] ;  /* 0x0000000414147981 */ /* 0x000ea8000c1e1b00 */
[----:B------:R-:W2:Y:S01]  /*0b40*/  LDG.E.64 R22, desc[UR4][R32.64] ;  /* 0x0000000420167981 */ /* 0x000ea2000c1e1b00 */
[----:B----4-:R-:W-:-:S03]  /*0b50*/  IMAD.WIDE R36, R29, 0x8, R16 ;  /* 0x000000081d247825 */ /* 0x010fc600078e0210 */
[----:B------:R-:W3:Y:S01]  /*0b60*/  LDG.E R29, desc[UR4][R30.64+0x14] ;  /* 0x000014041e1d7981 */ /* 0x000ee2000c1e1900 */
[----:B-----5:R-:W-:-:S03]  /*0b70*/  DMUL R12, R18, R12 ;  /* 0x0000000c120c7228 */ /* 0x020fc60000000000 */
[----:B------:R-:W4:Y:S05]  /*0b80*/  LDG.E.64 R18, desc[UR4][R36.64] ;  /* 0x0000000424127981 */ /* 0x000f2a000c1e1b00 */
[----:B--2---:R-:W-:Y:S01]  /*0b90*/  DFMA R12, R22, R20, R12 ;  /* 0x00000014160c722b */ /* 0x004fe2000000000c */
[----:B------:R-:W-:Y:S01]  /*0ba0*/  IMAD.WIDE R24, R35, 0x4, R24 ;  /* 0x0000000423187825 */ /* 0x000fe200078e0218 */
[----:B------:R-:W4:Y:S04]  /*0bb0*/  LDG.E.64 R20, desc[UR4][R32.64+0x10] ;  /* 0x0000100420147981 */ /* 0x000f28000c1e1b00 */
[----:B------:R-:W2:Y:S04]  /*0bc0*/  LDG.E R23, desc[UR4][R30.64+0x10] ;  /* 0x000010041e177981 */ /* 0x000ea8000c1e1900 */
[----:B------:R-:W5:Y:S04]  /*0bd0*/  LDG.E R25, desc[UR4][R24.64] ;  /* 0x0000000418197981 */ /* 0x000f68000c1e1900 */
[----:B------:R-:W5:Y:S01]  /*0be0*/  LDG.E R37, desc[UR4][R30.64+0x1c] ;  /* 0x00001c041e257981 */ /* 0x000f62000c1e1900 */
[----:B----4-:R-:W-:Y:S01]  /*0bf0*/  DFMA R12, R20, R18, R12 ;  /* 0x00000012140c722b */ /* 0x010fe2000000000c */
[----:B---3--:R-:W-:-:S02]  /*0c00*/  IMAD.WIDE R18, R29, 0x8, R16 ;  /* 0x000000081d127825 */ /* 0x008fc400078e0210 */
[----:B------:R-:W3:Y:S02]  /*0c10*/  LDG.E.64 R20, desc[UR4][R32.64+0x28] ;  /* 0x0000280420147981 */ /* 0x000ee4000c1e1b00 */
[----:B--2---:R-:W-:Y:S02]  /*0c20*/  IMAD.WIDE R22, R23, 0x8, R16 ;  /* 0x0000000817167825 */ /* 0x004fe400078e0210 */
[----:B------:R-:W2:Y:S04]  /*0c30*/  LDG.E R29, desc[UR4][R30.64+0x18] ;  /* 0x000018041e1d7981 */ /* 0x000ea8000c1e1900 */
[----:B------:R-:W3:Y:S04]  /*0c40*/  LDG.E.64 R18, desc[UR4][R18.64] ;  /* 0x0000000412127981 */ /* 0x000ee8000c1e1b00 */
[----:B------:R-:W4:Y:S01]  /*0c50*/  LDG.E.64 R22, desc[UR4][R22.64] ;  /* 0x0000000416167981 */ /* 0x000f22000c1e1b00 */
[----:B---3--:R-:W-:-:S03]  /*0c60*/  DMUL R18, R20, R18 ;  /* 0x0000001214127228 */ /* 0x008fc60000000000 */
[----:B------:R-:W4:Y:S01]  /*0c70*/  LDG.E.64 R20, desc[UR4][R32.64+0x20] ;  /* 0x0000200420147981 */ /* 0x000f22000c1e1b00 */
[----:B------:R-:W-:-:S03]  /*0c80*/  IMAD.WIDE R14, R35, 0x8, R14 ;  /* 0x00000008230e7825 */ /* 0x000fc600078e020e */
[----:B------:R-:W3:Y:S04]  /*0c90*/  LDG.E.64 R34, desc[UR4][R32.64+0x30] ;  /* 0x0000300420227981 */ /* 0x000ee8000c1e1b00 */
[----:B------:R-:W3:Y:S01]  /*0ca0*/  LDG.E.64 R14, desc[UR4][R14.64] ;  /* 0x000000040e0e7981 */ /* 0x000ee2000c1e1b00 */
[----:B----4-:R-:W-:Y:S01]  /*0cb0*/  DFMA R18, R20, R22, R18 ;  /* 0x000000161412722b */ /* 0x010fe20000000012 */
[----:B--2---:R-:W-:-:S04]  /*0cc0*/  IMAD.WIDE R20, R29, 0x8, R16 ;  /* 0x000000081d147825 */ /* 0x004fc800078e0210 */
[--C-:B-----5:R-:W-:Y:S02]  /*0cd0*/  IMAD.WIDE R22, R25, 0x8, R16.reuse ;  /* 0x0000000819167825 */ /* 0x120fe400078e0210 */
[----:B------:R-:W3:Y:S02]  /*0ce0*/  LDG.E.64 R20, desc[UR4][R20.64] ;  /* 0x0000000414147981 */ /* 0x000ee4000c1e1b00 */
[----:B------:R-:W-:Y:S02]  /*0cf0*/  IMAD.WIDE R16, R37, 0x8, R16 ;  /* 0x0000000825107825 */ /* 0x000fe400078e0210 */
[----:B------:R-:W2:Y:S04]  /*0d00*/  LDG.E.64 R22, desc[UR4][R22.64] ;  /* 0x0000000416167981 */ /* 0x000ea8000c1e1b00 */
[----:B------:R-:W4:Y:S04]  /*0d10*/  LDG.E.64 R24, desc[UR4][R32.64+0x38] ;  /* 0x0000380420187981 */ /* 0x000f28000c1e1b00 */
[----:B------:R-:W4:Y:S01]  /*0d20*/  LDG.E.64 R16, desc[UR4][R16.64] ;  /* 0x0000000410107981 */ /* 0x000f22000c1e1b00 */
[----:B---3--:R-:W-:-:S02]  /*0d30*/  DFMA R18, R34, R20, R18 ;  /* 0x000000142212722b */ /* 0x008fc40000000012 */
[----:B--2---:R-:W-:Y:S01]  /*0d40*/  DFMA R12, R14, R22, R12 ;  /* 0x000000160e0c722b */ /* 0x004fe2000000000c */
[----:B------:R-:W-:-:S05]  /*0d50*/  IADD3 R14, PT, PT, R28, 0x8, RZ ;  /* 0x000000081c0e7810 */ /* 0x000fca0007ffe0ff */
[----:B----4-:R-:W-:Y:S02]  /*0d60*/  DFMA R18, R24, R16, R18 ;  /* 0x000000101812722b */ /* 0x010fe40000000012 */
[----:B------:R-:W-:Y:S01]  /*0d70*/  DADD R12, R26, R12 ;  /* 0x000000001a0c7229 */ /* 0x000fe2000000000c */
[----:B------:R-:W-:Y:S02]  /*0d80*/  IADD3 R35, PT, PT, R28, 0xb, RZ ;  /* 0x0000000b1c237810 */ /* 0x000fe40007ffe0ff */
[----:B------:R-:W-:-:S05]  /*0d90*/  MOV R28, R14 ;  /* 0x0000000e001c7202 */ /* 0x000fca0000000f00 */
[----:B------:R-:W-:-:S11]  /*0da0*/  DADD R26, R12, R18 ;  /* 0x000000000c1a7229 */ /* 0x000fd60000000012 */
.L_x_13:
[----:B------:R-:W-:Y:S05]  /*0db0*/  BSYNC.RECONVERGENT B3 ;  /* 0x0000000000037941 */ /* 0x000fea0003800200 */
.L_x_12:
[----:B------:R-:W-:Y:S05]  /*0dc0*/  @P1 BRA `(.L_x_7) ;  /* 0x0000000000741947 */ /* 0x000fea0003800000 */
[----:B------:R-:W0:Y:S08]  /*0dd0*/  LDC.64 R18, c[0x0][0x388] ;  /* 0x0000e200ff127b82 */ /* 0x000e300000000a00 */
[----:B------:R-:W1:Y:S08]  /*0de0*/  LDC.64 R22, c[0x0][0x398] ;  /* 0x0000e600ff167b82 */ /* 0x000e700000000a00 */
[----:B------:R-:W2:Y:S01]  /*0df0*/  LDC.64 R30, c[0x0][0x390] ;  /* 0x0000e400ff1e7b82 */ /* 0x000ea20000000a00 */
[----:B0-----:R-:W-:-:S05]  /*0e00*/  IMAD.WIDE R36, R28, 0x4, R18 ;  /* 0x000000041c247825 */ /* 0x001fca00078e0212 */
[----:B------:R-:W1:Y:S04]  /*0e10*/  LDG.E R15, desc[UR4][R36.64+0x4] ;  /* 0x00000404240f7981 */ /* 0x000e68000c1e1900 */
[----:B------:R-:W3:Y:S01]  /*0e20*/  LDG.E R17, desc[UR4][R36.64] ;  /* 0x0000000424117981 */ /* 0x000ee2000c1e1900 */
[----:B------:R-:W-:-:S03]  /*0e30*/  IMAD.WIDE R18, R35, 0x4, R18 ;  /* 0x0000000423127825 */ /* 0x000fc600078e0212 */
[----:B------:R-:W4:Y:S04]  /*0e40*/  LDG.E R21, desc[UR4][R36.64+0x8] ;  /* 0x0000080424157981 */ /* 0x000f28000c1e1900 */
[----:B------:R-:W5:Y:S01]  /*0e50*/  LDG.E R29, desc[UR4][R18.64] ;  /* 0x00000004121d7981 */ /* 0x000f62000c1e1900 */
[----:B--2---:R-:W-:-:S05]  /*0e60*/  IMAD.WIDE R32, R28, 0x8, R30 ;  /* 0x000000081c207825 */ /* 0x004fca00078e021e */
[----:B------:R-:W2:Y:S04]  /*0e70*/  LDG.E.64 R12, desc[UR4][R32.64+0x8] ;  /* 0x00000804200c7981 */ /* 0x000ea8000c1e1b00 */
[----:B------:R-:W2:Y:S01]  /*0e80*/  LDG.E.64 R24, desc[UR4][R32.64] ;  /* 0x0000000420187981 */ /* 0x000ea2000c1e1b00 */
[----:B------:R-:W-:-:S03]  /*0e90*/  IMAD.WIDE R30, R35, 0x8, R30 ;  /* 0x00000008231e7825 */ /* 0x000fc600078e021e */
[----:B------:R-:W2:Y:S04]  /*0ea0*/  LDG.E.64 R18, desc[UR4][R32.64+0x10] ;  /* 0x0000100420127981 */ /* 0x000ea8000c1e1b00 */
[----:B------:R-:W2:Y:S01]  /*0eb0*/  LDG.E.64 R30, desc[UR4][R30.64] ;  /* 0x000000041e1e7981 */ /* 0x000ea2000c1e1b00 */
[----:B-1----:R-:W-:-:S04]  /*0ec0*/  IMAD.WIDE R14, R15, 0x8, R22 ;  /* 0x000000080f0e7825 */ /* 0x002fc800078e0216 */
[--C-:B---3--:R-:W-:Y:S02]  /*0ed0*/  IMAD.WIDE R16, R17, 0x8, R22.reuse ;  /* 0x0000000811107825 */ /* 0x108fe400078e0216 */
[----:B------:R-:W2:Y:S02]  /*0ee0*/  LDG.E.64 R14, desc[UR4][R14.64] ;  /* 0x000000040e0e7981 */ /* 0x000ea4000c1e1b00 */
[--C-:B----4-:R-:W-:Y:S02]  /*0ef0*/  IMAD.WIDE R20, R21, 0x8, R22.reuse ;  /* 0x0000000815147825 */ /* 0x110fe400078e0216 */
[----:B------:R-:W3:Y:S02]  /*0f00*/  LDG.E.64 R16, desc[UR4][R16.64] ;  /* 0x0000000410107981 */ /* 0x000ee4000c1e1b00 */
[----:B-----5:R-:W-:Y:S02]  /*0f10*/  IMAD.WIDE R22, R29, 0x8, R22 ;  /* 0x000000081d167825 */ /* 0x020fe400078e0216 */
[----:B------:R-:W4:Y:S04]  /*0f20*/  LDG.E.64 R20, desc[UR4][R20.64] ;  /* 0x0000000414147981 */ /* 0x000f28000c1e1b00 */
[----:B------:R-:W5:Y:S01]  /*0f30*/  LDG.E.64 R22, desc[UR4][R22.64] ;  /* 0x0000000416167981 */ /* 0x000f62000c1e1b00 */
[----:B------:R-:W-:Y:S01]  /*0f40*/  IADD3 R28, PT, PT, R28, 0x4, RZ ;  /* 0x000000041c1c7810 */ /* 0x000fe20007ffe0ff */
[----:B--2---:R-:W-:-:S08]  /*0f50*/  DMUL R12, R12, R14 ;  /* 0x0000000e0c0c7228 */ /* 0x004fd00000000000 */
[----:B---3--:R-:W-:-:S08]  /*0f60*/  DFMA R12, R24, R16, R12 ;  /* 0x00000010180c722b */ /* 0x008fd0000000000c */
[----:B----4-:R-:W-:-:S08]  /*0f70*/  DFMA R12, R18, R20, R12 ;  /* 0x00000014120c722b */ /* 0x010fd0000000000c */
[----:B-----5:R-:W-:-:S08]  /*0f80*/  DFMA R12, R30, R22, R12 ;  /* 0x000000161e0c722b */ /* 0x020fd0000000000c */
[----:B------:R-:W-:-:S11]  /*0f90*/  DADD R26, R26, R12 ;  /* 0x000000001a1a7229 */ /* 0x000fd6000000000c */
.L_x_7:
[----:B------:R-:W-:Y:S05]  /*0fa0*/  BSYNC.RECONVERGENT B2 ;  /* 0x0000000000027941 */ /* 0x000fea0003800200 */
.L_x_6:
[----:B------:R-:W-:Y:S01]  /*0fb0*/  ISETP.GE.AND P1, PT, R28, R9, PT ;  /* 0x000000091c00720c */ /* 0x000fe20003f26270 */
[----:B------:R-:W-:-:S12]  /*0fc0*/  BSSY.RECONVERGENT B2, `(.L_x_14) ;  /* 0x00000d2000027945 */ /* 0x000fd80003800200 */
[----:B------:R-:W-:Y:S05]  /*0fd0*/  @P1 BRA `(.L_x_15) ;  /* 0x0000000c00401947 */ /* 0x000fea0003800000 */
[CC--:B------:R-:W-:Y:S01]  /*0fe0*/  IADD3 R12, PT, PT, -R9.reuse, R28.reuse, RZ ;  /* 0x0000001c090c7210 */ /* 0x0c0fe20007ffe1ff */
[----:B------:R-:W-:Y:S01]  /*0ff0*/  BSSY.RECONVERGENT B3, `(.L_x_16) ;  /* 0x000005f000037945 */ /* 0x000fe20003800200 */
[----:B------:R-:W-:Y:S02]  /*1000*/  IADD3 R29, PT, PT, R9, -R28, RZ ;  /* 0x8000001c091d7210 */ /* 0x000fe40007ffe0ff */
[----:B------:R-:W-:-:S13]  /*1010*/  ISETP.GT.U32.AND P1, PT, R12, -0x10, PT ;  /* 0xfffffff00c00780c */ /* 0x000fda0003f24070 */
[----:B------:R-:W-:Y:S05]  /*1020*/  @P1 BRA `(.L_x_17) ;  /* 0x00000004006c1947 */ /* 0x000fea0003800000 */
[----:B------:R-:W-:-:S07]  /*1030*/  MOV R9, RZ ;  /* 0x000000ff00097202 */ /* 0x000fce0000000f00 */
.L_x_18:
[----:B------:R-:W0:Y:S08]  /*1040*/  LDC.64 R16, c[0x0][0x388] ;  /* 0x0000e200ff107b82 */ /* 0x000e300000000a00 */
[----:B------:R-:W1:Y:S08]  /*1050*/  LDC.64 R14, c[0x0][0x398] ;  /* 0x0000e600ff0e7b82 */ /* 0x000e700000000a00 */
[----:B------:R-:W2:Y:S01]  /*1060*/  LDC.64 R12, c[0x0][0x390] ;  /* 0x0000e400ff0c7b82 */ /* 0x000ea20000000a00 */
[----:B0-----:R-:W-:-:S05]  /*1070*/  IMAD.WIDE R16, R28, 0x4, R16 ;  /* 0x000000041c107825 */ /* 0x001fca00078e0210 */
[----:B------:R-:W1:Y:S04]  /*1080*/  LDG.E R19, desc[UR4][R16.64] ;  /* 0x0000000410137981 */ /* 0x000e68000c1e1900 */
[----:B------:R-:W3:Y:S04]  /*1090*/  LDG.E R33, desc[UR4][R16.64+0x4] ;  /* 0x0000040410217981 */ /* 0x000ee8000c1e1900 */
[----:B------:R-:W4:Y:S01]  /*10a0*/  LDG.E R31, desc[UR4][R16.64+0x8] ;  /* 0x00000804101f7981 */ /* 0x000f22000c1e1900 */
[----:B--2---:R-:W-:-:S03]  /*10b0*/  IMAD.WIDE R12, R28, 0x8, R12 ;  /* 0x000000081c0c7825 */ /* 0x004fc600078e020c */
[----:B------:R-:W2:Y:S04]  /*10c0*/  LDG.E R37, desc[UR4][R16.64+0xc] ;  /* 0x00000c0410257981 */ /* 0x000ea8000c1e1900 */
[----:B------:R-:W5:Y:S04]  /*10d0*/  LDG.E.64 R24, desc[UR4][R12.64] ;  /* 0x000000040c187981 */ /* 0x000f68000c1e1b00 */
[----:B------:R-:W5:Y:S04]  /*10e0*/  LDG.E.64 R20, desc[UR4][R12.64+0x8] ;  /* 0x000008040c147981 */ /* 0x000f68000c1e1b00 */
[----:B------:R-:W5:Y:S01]  /*10f0*/  LDG.E R35, desc[UR4][R16.64+0x10] ;  /* 0x0000100410237981 */ /* 0x000f62000c1e1900 */
[----:B-1----:R-:W-:-:S06]  /*1100*/  IMAD.WIDE R18, R19, 0x8, R14 ;  /* 0x0000000813127825 */ /* 0x002fcc00078e020e */
[----:B------:R-:W5:Y:S01]  /*1110*/  LDG.E.64 R18, desc[UR4][R18.64] ;  /* 0x0000000412127981 */ /* 0x000f62000c1e1b00 */
[----:B---3--:R-:W-:-:S05]  /*1120*/  IMAD.WIDE R32, R33, 0x8, R14 ;  /* 0x0000000821207825 */ /* 0x008fca00078e020e */
[----:B------:R-:W3:Y:S01]  /*1130*/  LDG.E.64 R22, desc[UR4][R32.64] ;  /* 0x0000000420167981 */ /* 0x000ee2000c1e1b00 */
[----:B----4-:R-:W-:-:S06]  /*1140*/  IMAD.WIDE R30, R31, 0x8, R14 ;  /* 0x000000081f1e7825 */ /* 0x010fcc00078e020e */
[----:B------:R-:W4:Y:S01]  /*1150*/  LDG.E.64 R30, desc[UR4][R30.64] ;  /* 0x000000041e1e7981 */ /* 0x000f22000c1e1b00 */
[----:B--2---:R-:W-:-:S03]  /*1160*/  IMAD.WIDE R36, R37, 0x8, R14 ;  /* 0x0000000825247825 */ /* 0x004fc600078e020e */
[----:B------:R-:W2:Y:S01]  /*1170*/  LDG.E R33, desc[UR4][R16.64+0x18] ;  /* 0x0000180410217981 */ /* 0x000ea2000c1e1900 */
[----:B-----5:R-:W-:-:S03]  /*1180*/  DFMA R26, R24, R18, R26 ;  /* 0x00000012181a722b */ /* 0x020fc6000000001a */
[----:B------:R-:W4:Y:S04]  /*1190*/  LDG.E.64 R18, desc[UR4][R12.64+0x10] ;  /* 0x000010040c127981 */ /* 0x000f28000c1e1b00 */
[----:B------:R-:W5:Y:S01]  /*11a0*/  LDG.E R25, desc[UR4][R16.64+0x14] ;  /* 0x0000140410197981 */ /* 0x000f62000c1e1900 */
[----:B---3--:R-:W-:-:S03]  /*11b0*/  DFMA R22, R20, R22, R26 ;  /* 0x000000161416722b */ /* 0x008fc6000000001a */
[----:B------:R-:W3:Y:S04]  /*11c0*/  LDG.E.64 R20, desc[UR4][R12.64+0x18] ;  /* 0x000018040c147981 */ /* 0x000ee8000c1e1b00 */
[----:B------:R-:W3:Y:S01]  /*11d0*/  LDG.E.64 R26, desc[UR4][R36.64] ;  /* 0x00000004241a7981 */ /* 0x000ee2000c1e1b00 */
[----:B------:R-:W-:-:S04]  /*11e0*/  IMAD.WIDE R34, R35, 0x8, R14 ;  /* 0x0000000823227825 */ /* 0x000fc800078e020e */
[----:B--2---:R-:W-:Y:S01]  /*11f0*/  IMAD.WIDE R32, R33, 0x8, R14 ;  /* 0x0000000821207825 */ /* 0x004fe200078e020e */
[----:B------:R-:W2:Y:S01]  /*1200*/  LDG.E R37, desc[UR4][R16.64+0x20] ;  /* 0x0000200410257981 */ /* 0x000ea2000c1e1900 */
[----:B----4-:R-:W-:-:S03]  /*1210*/  DFMA R30, R18, R30, R22 ;  /* 0x0000001e121e722b */ /* 0x010fc60000000016 */
[----:B------:R-:W4:Y:S01]  /*1220*/  LDG.E.64 R18, desc[UR4][R12.64+0x20] ;  /* 0x000020040c127981 */ /* 0x000f22000c1e1b00 */
[----:B-----5:R-:W-:-:S03]  /*1230*/  IMAD.WIDE R24, R25, 0x8, R14 ;  /* 0x0000000819187825 */ /* 0x020fc600078e020e */
[----:B------:R-:W4:Y:S04]  /*1240*/  LDG.E.64 R22, desc[UR4][R34.64] ;  /* 0x0000000422167981 */ /* 0x000f28000c1e1b00 */
[----:B------:R-:W5:Y:S01]  /*1250*/  LDG.E.64 R24, desc[UR4][R24.64] ;  /* 0x0000000418187981 */ /* 0x000f62000c1e1b00 */
[----:B---3--:R-:W-:-:S03]  /*1260*/  DFMA R26, R20, R26, R30 ;  /* 0x0000001a141a722b */ /* 0x008fc6000000001e */
[----:B------:R-:W5:Y:S04]  /*1270*/  LDG.E.64 R20, desc[UR4][R12.64+0x28] ;  /* 0x000028040c147981 */ /* 0x000f68000c1e1b00 */
[----:B------:R-:W3:Y:S04]  /*1280*/  LDG.E R31, desc[UR4][R16.64+0x1c] ;  /* 0x00001c04101f7981 */ /* 0x000ee8000c1e1900 */
[----:B------:R-:W2:Y:S01]  /*1290*/  LDG.E R35, desc[UR4][R16.64+0x24] ;  /* 0x0000240410237981 */ /* 0x000ea2000c1e1900 */
[----:B----4-:R-:W-:-:S03]  /*12a0*/  DFMA R22, R18, R22, R26 ;  /* 0x000000161216722b */ /* 0x010fc6000000001a */
[----:B------:R-:W4:Y:S04]  /*12b0*/  LDG.E.64 R18, desc[UR4][R12.64+0x30] ;  /* 0x000030040c127981 */ /* 0x000f28000c1e1b00 */
[----:B------:R-:W4:Y:S01]  /*12c0*/  LDG.E.64 R26, desc[UR4][R32.64] ;  /* 0x00000004201a7981 */ /* 0x000f22000c1e1b00 */
[----:B-----5:R-:W-:-:S03]  /*12d0*/  DFMA R24, R20, R24, R22 ;  /* 0x000000181418722b */ /* 0x020fc60000000016 */
[----:B------:R-:W5:Y:S01]  /*12e0*/  LDG.E.64 R22, desc[UR4][R12.64+0x38] ;  /* 0x000038040c167981 */ /* 0x000f62000c1e1b00 */
[----:B---3--:R-:W-:-:S03]  /*12f0*/  IMAD.WIDE R20, R31, 0x8, R14 ;  /* 0x000000081f147825 */ /* 0x008fc600078e020e */
[----:B------:R-:W3:Y:S04]  /*1300*/  LDG.E R31, desc[UR4][R16.64+0x28] ;  /* 0x00002804101f7981 */ /* 0x000ee8000c1e1900 */
[----:B------:R-:W5:Y:S01]  /*1310*/  LDG.E.64 R20, desc[UR4][R20.64] ;  /* 0x0000000414147981 */ /* 0x000f62000c1e1b00 */
[----:B--2---:R-:W-:-:S03]  /*1320*/  IMAD.WIDE R36, R37, 0x8, R14 ;  /* 0x0000000825247825 */ /* 0x004fc600078e020e */
[----:B------:R-:W2:Y:S01]  /*1330*/  LDG.E R33, desc[UR4][R16.64+0x2c] ;  /* 0x00002c0410217981 */ /* 0x000ea2000c1e1900 */
[----:B------:R-:W-:Y:S01]  /*1340*/  IMAD.WIDE R34, R35, 0x8, R14 ;  /* 0x0000000823227825 */ /* 0x000fe200078e020e */
[----:B----4-:R-:W-:Y:S02]  /*1350*/  DFMA R26, R18, R26, R24 ;  /* 0x0000001a121a722b */ /* 0x010fe40000000018 */
[----:B------:R-:W4:Y:S04]  /*1360*/  LDG.E.64 R18, desc[UR4][R12.64+0x40] ;  /* 0x000040040c127981 */ /* 0x000f28000c1e1b00 */
[----:B------:R-:W4:Y:S02]  /*1370*/  LDG.E.64 R24, desc[UR4][R36.64] ;  /* 0x0000000424187981 */ /* 0x000f24000c1e1b00 */
[----:B-----5:R-:W-:-:S02]  /*1380*/  DFMA R20, R22, R20, R26 ;  /* 0x000000141614722b */ /* 0x020fc4000000001a */
[----:B------:R-:W5:Y:S04]  /*1390*/  LDG.E.64 R22, desc[UR4][R12.64+0x48] ;  /* 0x000048040c167981 */ /* 0x000f68000c1e1b00 */
[----:B------:R-:W5:Y:S04]  /*13a0*/  LDG.E.64 R26, desc[UR4][R34.64] ;  /* 0x00000004221a7981 */ /* 0x000f68000c1e1b00 */
[----:B------:R-:W2:Y:S04]  /*13b0*/  LDG.E R37, desc[UR4][R16.64+0x3c] ;  /* 0x00003c0410257981 */ /* 0x000ea8000c1e1900 */
[----:B------:R-:W2:Y:S01]  /*13c0*/  LDG.E R35, desc[UR4][R16.64+0x38] ;  /* 0x0000380410237981 */ /* 0x000ea2000c1e1900 */
[----:B----4-:R-:W-:Y:S01]  /*13d0*/  DFMA R24, R18, R24, R20 ;  /* 0x000000181218722b */ /* 0x010fe20000000014 */
[----:B---3--:R-:W-:-:S02]  /*13e0*/  IMAD.WIDE R20, R31, 0x8, R14 ;  /* 0x000000081f147825 */ /* 0x008fc400078e020e */
[----:B------:R-:W3:Y:S04]  /*13f0*/  LDG.E.64 R18, desc[UR4][R12.64+0x50] ;  /* 0x000050040c127981 */ /* 0x000ee8000c1e1b00 */
[----:B------:R-:W4:Y:S04]  /*1400*/  LDG.E R31, desc[UR4][R16.64+0x30] ;  /* 0x00003004101f7981 */ /* 0x000f28000c1e1900 */
[----:B------:R-:W3:Y:S01]  /*1410*/  LDG.E.64 R20, desc[UR4][R20.64] ;  /* 0x0000000414147981 */ /* 0x000ee2000c1e1b00 */
[----:B-----5:R-:W-:Y:S01]  /*1420*/  DFMA R26, R22, R26, R24 ;  /* 0x0000001a161a722b */ /* 0x020fe20000000018 */
[----:B--2---:R-:W-:-:S02]  /*1430*/  IMAD.WIDE R24, R33, 0x8, R14 ;  /* 0x0000000821187825 */ /* 0x004fc400078e020e */
[----:B------:R-:W2:Y:S04]  /*1440*/  LDG.E.64 R22, desc[UR4][R12.64+0x58] ;  /* 0x000058040c167981 */ /* 0x000ea8000c1e1b00 */
[----:B------:R-:W5:Y:S04]  /*1450*/  LDG.E R33, desc[UR4][R16.64+0x34] ;  /* 0x0000340410217981 */ /* 0x000f68000c1e1900 */
[----:B------:R-:W2:Y:S04]  /*1460*/  LDG.E.64 R24, desc[UR4][R24.64] ;  /* 0x0000000418187981 */ /* 0x000ea8000c1e1b00 */
[----:B------:R-:W2:Y:S01]  /*1470*/  LDG.E.64 R16, desc[UR4][R12.64+0x70] ;  /* 0x000070040c107981 */ /* 0x000ea2000c1e1b00 */
[----:B----4-:R-:W-:Y:S01]  /*1480*/  IMAD.WIDE R30, R31, 0x8, R14 ;  /* 0x000000081f1e7825 */ /* 0x010fe200078e020e */
[----:B---3--:R-:W-:-:S02]  /*1490*/  DFMA R18, R18, R20, R26 ;  /* 0x000000141212722b */ /* 0x008fc4000000001a */
[----:B------:R-:W3:Y:S04]  /*14a0*/  LDG.E.64 R20, desc[UR4][R12.64+0x60] ;  /* 0x000060040c147981 */ /* 0x000ee8000c1e1b00 */
[----:B------:R-:W3:Y:S01]  /*14b0*/  LDG.E.64 R30, desc[UR4][R30.64] ;  /* 0x000000041e1e7981 */ /* 0x000ee2000c1e1b00 */
[----:B-----5:R-:W-:-:S03]  /*14c0*/  IMAD.WIDE R26, R33, 0x8, R14 ;  /* 0x00000008211a7825 */ /* 0x020fc600078e020e */
[----:B------:R-:W4:Y:S01]  /*14d0*/  LDG.E.64 R32, desc[UR4][R12.64+0x78] ;  /* 0x000078040c207981 */ /* 0x000f22000c1e1b00 */
[----:B--2---:R-:W-:-:S03]  /*14e0*/  DFMA R22, R22, R24, R18 ;  /* 0x000000181616722b */ /* 0x004fc60000000012 */
[----:B------:R-:W2:Y:S01]  /*14f0*/  LDG.E.64 R18, desc[UR4][R12.64+0x68] ;  /* 0x000068040c127981 */ /* 0x000ea2000c1e1b00 */
[----:B------:R-:W-:-:S03]  /*1500*/  IMAD.WIDE R24, R35, 0x8, R14 ;  /* 0x0000000823187825 */ /* 0x000fc600078e020e */
[----:B------:R-:W2:Y:S04]  /*1510*/  LDG.E.64 R26, desc[UR4][R26.64] ;  /* 0x000000041a1a7981 */ /* 0x000ea8000c1e1b00 */
[----:B------:R-:W5:Y:S01]  /*1520*/  LDG.E.64 R24, desc[UR4][R24.64] ;  /* 0x0000000418187981 */ /* 0x000f62000c1e1b00 */
[----:B------:R-:W-:-:S06]  /*1530*/  IMAD.WIDE R14, R37, 0x8, R14 ;  /* 0x00000008250e7825 */ /* 0x000fcc00078e020e */
[----:B------:R-:W4:Y:S01]  /*1540*/  LDG.E.64 R14, desc[UR4][R14.64] ;  /* 0x000000040e0e7981 */ /* 0x000f22000c1e1b00 */
[----:B------:R-:W-:Y:S02]  /*1550*/  IADD3 R9, PT, PT, R9, 0x10, RZ ;  /* 0x0000001009097810 */ /* 0x000fe40007ffe0ff */
[----:B------:R-:W-:Y:S01]  /*1560*/  IADD3 R28, PT, PT, R28, 0x10, RZ ;  /* 0x000000101c1c7810 */ /* 0x000fe20007ffe0ff */
[----:B---3--:R-:W-:-:S08]  /*1570*/  DFMA R20, R20, R30, R22 ;  /* 0x0000001e1414722b */ /* 0x008fd00000000016 */
[----:B--2---:R-:W-:-:S08]  /*1580*/  DFMA R18, R18, R26, R20 ;  /* 0x0000001a1212722b */ /* 0x004fd00000000014 */
[----:B-----5:R-:W-:Y:S01]  /*1590*/  DFMA R16, R16, R24, R18 ;  /* 0x000000181010722b */ /* 0x020fe20000000012 */
[----:B------:R-:W-:-:S04]  /*15a0*/  LOP3.LUT R18, R29, 0xfffffff0, RZ, 0xc0, !PT ;  /* 0xfffffff01d127812 */ /* 0x000fc800078ec0ff */
[----:B------:R-:W-:-:S03]  /*15b0*/  ISETP.NE.AND P1, PT, R9, R18, PT ;  /* 0x000000120900720c */ /* 0x000fc60003f25270 */
[----:B----4-:R-:W-:-:S10]  /*15c0*/  DFMA R26, R32, R14, R16 ;  /* 0x0000000e201a722b */ /* 0x010fd40000000010 */
[----:B------:R-:W-:Y:S05]  /*15d0*/  @P1 BRA `(.L_x_18) ;  /* 0xfffffff800981947 */ /* 0x000fea000383ffff */
.L_x_17:
[----:B------:R-:W-:Y:S05]  /*15e0*/  BSYNC.RECONVERGENT B3 ;  /* 0x0000000000037941 */ /* 0x000fea0003800200 */
.L_x_16:
[----:B------:R-:W-:-:S13]  /*15f0*/  LOP3.LUT P1, R12, R29, 0xf, RZ, 0xc0, !PT ;  /* 0x0000000f1d0c7812 */ /* 0x000fda000782c0ff */
[----:B------:R-:W-:Y:S05]  /*1600*/  @!P1 BRA `(.L_x_15) ;  /* 0x0000000400b49947 */ /* 0x000fea0003800000 */
[----:B------:R-:W-:Y:S01]  /*1610*/  ISETP.GE.U32.AND P1, PT, R12, 0x8, PT ;  /* 0x000000080c00780c */ /* 0x000fe20003f26070 */
[----:B------:R-:W-:Y:S01]  /*1620*/  BSSY.RECONVERGENT B3, `(.L_x_19) ;  /* 0x0000032000037945 */ /* 0x000fe20003800200 */
[----:B------:R-:W-:-:S04]  /*1630*/  LOP3.LUT R9, R29, 0x7, RZ, 0xc0, !PT ;  /* 0x000000071d097812 */ /* 0x000fc800078ec0ff */
[----:B------:R-:W-:-:S07]  /*1640*/  ISETP.NE.AND P2, PT, R9, RZ, PT ;  /* 0x000000ff0900720c */ /* 0x000fce0003f45270 */
[----:B------:R-:W-:Y:S06]  /*1650*/  @!P1 BRA `(.L_x_20) ;  /* 0x0000000000b89947 */ /* 0x000fec0003800000 */
        /* <DEDUP_REMOVED lines=9> */
[----:B------:R-:W4:Y:S04]  /*16f0*/  LDG.E.64 R20, desc[UR4][R12.64+0x8] ;  /* 0x000008040c147981 */ /* 0x000f28000c1e1b00 */
[----:B------:R-:W4:Y:S01]  /*1700*/  LDG.E R33, desc[UR4][R16.64+0xc] ;  /* 0x00000c0410217981 */ /* 0x000f22000c1e1900 */
[----:B--2---:R-:W-:-:S05]  /*1710*/  IMAD.WIDE R36, R37, 0x8, R14 ;  /* 0x0000000825247825 */ /* 0x004fca00078e020e */
[----:B------:R-:W5:Y:S01]  /*1720*/  LDG.E.64 R22, desc[UR4][R36.64] ;  /* 0x0000000424167981 */ /* 0x000f62000c1e1b00 */
[----:B---3--:R-:W-:-:S05]  /*1730*/  IMAD.WIDE R34, R35, 0x8, R14 ;  /* 0x0000000823227825 */ /* 0x008fca00078e020e */
[----:B------:R-:W2:Y:S04]  /*1740*/  LDG.E.64 R18, desc[UR4][R34.64] ;  /* 0x0000000422127981 */ /* 0x000ea8000c1e1b00 */
[----:B------:R-:W3:Y:S04]  /*1750*/  LDG.E R37, desc[UR4][R16.64+0x1c] ;  /* 0x00001c0410257981 */ /* 0x000ee8000c1e1900 */
[----:B------:R-:W3:Y:S01]  /*1760*/  LDG.E R35, desc[UR4][R16.64+0x18] ;  /* 0x0000180410237981 */ /* 0x000ee2000c1e1900 */
[----:B-----5:R-:W-:Y:S01]  /*1770*/  DFMA R26, R24, R22, R26 ;  /* 0x00000016181a722b */ /* 0x020fe2000000001a */
[----:B----4-:R-:W-:-:S02]  /*1780*/  IMAD.WIDE R24, R31, 0x8, R14 ;  /* 0x000000081f187825 */ /* 0x010fc400078e020e */
[----:B------:R-:W4:Y:S04]  /*1790*/  LDG.E.64 R22, desc[UR4][R12.64+0x10] ;  /* 0x000010040c167981 */ /* 0x000f28000c1e1b00 */
[----:B------:R-:W5:Y:S01]  /*17a0*/  LDG.E R31, desc[UR4][R16.64+0x10] ;  /* 0x00001004101f7981 */ /* 0x000f62000c1e1900 */
[----:B--2---:R-:W-:-:S03]  /*17b0*/  DFMA R26, R20, R18, R26 ;  /* 0x00000012141a722b */ /* 0x004fc6000000001a */
[----:B------:R-:W4:Y:S01]  /*17c0*/  LDG.E.64 R24, desc[UR4][R24.64] ;  /* 0x0000000418187981 */ /* 0x000f22000c1e1b00 */
[----:B------:R-:W-:-:S03]  /*17d0*/  IMAD.WIDE R18, R33, 0x8, R14 ;  /* 0x0000000821127825 */ /* 0x000fc600078e020e */
[----:B------:R-:W2:Y:S04]  /*17e0*/  LDG.E R33, desc[UR4][R16.64+0x14] ;  /* 0x0000140410217981 */ /* 0x000ea8000c1e1900 */
[----:B------:R-:W3:Y:S04]  /*17f0*/  LDG.E.64 R20, desc[UR4][R12.64+0x18] ;  /* 0x000018040c147981 */ /* 0x000ee8000c1e1b00 */
[----:B------:R-:W3:Y:S04]  /*1800*/  LDG.E.64 R18, desc[UR4][R18.64] ;  /* 0x0000000412127981 */ /* 0x000ee8000c1e1b00 */
[----:B------:R-:W3:Y:S01]  /*1810*/  LDG.E.64 R16, desc[UR4][R12.64+0x30] ;  /* 0x000030040c107981 */ /* 0x000ee2000c1e1b00 */
[----:B-----5:R-:W-:Y:S01]  /*1820*/  IMAD.WIDE R30, R31, 0x8, R14 ;  /* 0x000000081f1e7825 */ /* 0x020fe200078e020e */
[----:B----4-:R-:W-:-:S02]  /*1830*/  DFMA R22, R22, R24, R26 ;  /* 0x000000181616722b */ /* 0x010fc4000000001a */
[----:B------:R-:W4:Y:S01]  /*1840*/  LDG.E.64 R24, desc[UR4][R12.64+0x20] ;  /* 0x000020040c187981 */ /* 0x000f22000c1e1b00 */
[----:B--2---:R-:W-:-:S03]  /*1850*/  IMAD.WIDE R32, R33, 0x8, R14 ;  /* 0x0000000821207825 */ /* 0x004fc600078e020e */
[----:B------:R-:W4:Y:S04]  /*1860*/  LDG.E.64 R30, desc[UR4][R30.64] ;  /* 0x000000041e1e7981 */ /* 0x000f28000c1e1b00 */
[----:B------:R-:W2:Y:S01]  /*1870*/  LDG.E.64 R32, desc[UR4][R32.64] ;  /* 0x0000000420207981 */ /* 0x000ea2000c1e1b00 */
[----:B---3--:R-:W-:-:S03]  /*1880*/  DFMA R20, R20, R18, R22 ;  /* 0x000000121414722b */ /* 0x008fc60000000016 */
[----:B------:R-:W2:Y:S01]  /*1890*/  LDG.E.64 R18, desc[UR4][R12.64+0x28] ;  /* 0x000028040c127981 */ /* 0x000ea2000c1e1b00 */
[----:B------:R-:W-:-:S03]  /*18a0*/  IMAD.WIDE R22, R35, 0x8, R14 ;  /* 0x0000000823167825 */ /* 0x000fc600078e020e */
[----:B------:R-:W3:Y:S01]  /*18b0*/  LDG.E.64 R26, desc[UR4][R12.64+0x38] ;  /* 0x000038040c1a7981 */ /* 0x000ee2000c1e1b00 */
[----:B------:R-:W-:-:S03]  /*18c0*/  IMAD.WIDE R14, R37, 0x8, R14 ;  /* 0x00000008250e7825 */ /* 0x000fc600078e020e */
[----:B------:R-:W5:Y:S04]  /*18d0*/  LDG.E.64 R22, desc[UR4][R22.64] ;  /* 0x0000000416167981 */ /* 0x000f68000c1e1b00 */
[----:B------:R-:W3:Y:S01]  /*18e0*/  LDG.E.64 R14, desc[UR4][R14.64] ;  /* 0x000000040e0e7981 */ /* 0x000ee2000c1e1b00 */
[----:B------:R-:W-:Y:S01]  /*18f0*/  IADD3 R28, PT, PT, R28, 0x8, RZ ;  /* 0x000000081c1c7810 */ /* 0x000fe20007ffe0ff */
[----:B----4-:R-:W-:-:S08]  /*1900*/  DFMA R20, R24, R30, R20 ;  /* 0x0000001e1814722b */ /* 0x010fd00000000014 */
[----:B--2---:R-:W-:-:S08]  /*1910*/  DFMA R18, R18, R32, R20 ;  /* 0x000000201212722b */ /* 0x004fd00000000014 */
[----:B-----5:R-:W-:-:S08]  /*1920*/  DFMA R16, R16, R22, R18 ;  /* 0x000000161010722b */ /* 0x020fd00000000012 */
[----:B---3--:R-:W-:-:S11]  /*1930*/  DFMA R26, R26, R14, R16 ;  /* 0x0000000e1a1a722b */ /* 0x008fd60000000010 */
.L_x_20:
[----:B------:R-:W-:Y:S05]  /*1940*/  BSYNC.RECONVERGENT B3 ;  /* 0x0000000000037941 */ /* 0x000fea0003800200 */
.L_x_19:
        /* <DEDUP_REMOVED lines=10> */
[----:B------:R-:W1:Y:S04]  /*19f0*/  LDG.E R13, desc[UR4][R18.64] ;  /* 0x00000004120d7981 */ /* 0x000e68000c1e1900 */
[----:B------:R-:W3:Y:S04]  /*1a00*/  LDG.E R17, desc[UR4][R18.64+0x4] ;  /* 0x0000040412117981 */ /* 0x000ee8000c1e1900 */
[----:B------:R-:W4:Y:S04]  /*1a10*/  LDG.E R21, desc[UR4][R18.64+0x8] ;  /* 0x0000080412157981 */ /* 0x000f28000c1e1900 */
[----:B------:R-:W5:Y:S01]  /*1a20*/  LDG.E R9, desc[UR4][R18.64+0xc] ;  /* 0x00000c0412097981 */ /* 0x000f62000c1e1900 */
[----:B--2---:R-:W-:-:S05]  /*1a30*/  IMAD.WIDE R32, R28, 0x8, R32 ;  /* 0x000000081c207825 */ /* 0x004fca00078e0220 */
[----:B------:R-:W2:Y:S04]  /*1a40*/  LDG.E.64 R30, desc[UR4][R32.64] ;  /* 0x00000004201e7981 */ /* 0x000ea8000c1e1b00 */
[----:B------:R-:W2:Y:S04]  /*1a50*/  LDG.E.64 R14, desc[UR4][R32.64+0x8] ;  /* 0x00000804200e7981 */ /* 0x000ea8000c1e1b00 */
        /* <DEDUP_REMOVED lines=11> */
[----:B--2---:R-:W-:-:S08]  /*1b10*/  DFMA R30, R30, R12, R26 ;  /* 0x0000000c1e1e722b */ /* 0x004fd0000000001a */
[----:B---3--:R-:W-:-:S08]  /*1b20*/  DFMA R14, R14, R16, R30 ;  /* 0x000000100e0e722b */ /* 0x008fd0000000001e */
[----:B----4-:R-:W-:-:S08]  /*1b30*/  DFMA R14, R18, R20, R14 ;  /* 0x00000014120e722b */ /* 0x010fd0000000000e */
[----:B-----5:R-:W-:-:S11]  /*1b40*/  DFMA R26, R22, R24, R14 ;  /* 0x00000018161a722b */ /* 0x020fd6000000000e */
.L_x_22:
[----:B------:R-:W-:Y:S05]  /*1b50*/  BSYNC.RECONVERGENT B3 ;  /* 0x0000000000037941 */ /* 0x000fea0003800200 */
.L_x_21:
[----:B------:R-:W-:Y:S05]  /*1b60*/  @!P2 BRA `(.L_x_15) ;  /* 0x00000000005ca947 */ /* 0x000fea0003800000 */
[----:B------:R-:W0:Y:S08]  /*1b70*/  LDC.64 R16, c[0x0][0x388] ;  /* 0x0000e200ff107b82 */ /* 0x000e300000000a00 */
[----:B------:R-:W1:Y:S08]  /*1b80*/  LDC.64 R12, c[0x0][0x398] ;  /* 0x0000e600ff0c7b82 */ /* 0x000e700000000a00 */
[----:B------:R-:W2:Y:S01]  /*1b90*/  LDC.64 R14, c[0x0][0x390] ;  /* 0x0000e400ff0e7b82 */ /* 0x000ea20000000a00 */
[----:B0-----:R-:W-:-:S05]  /*1ba0*/  IMAD.WIDE R16, R28, 0x4, R16 ;  /* 0x000000041c107825 */ /* 0x001fca00078e0210 */
[----:B------:R-:W1:Y:S01]  /*1bb0*/  LDG.E R21, desc[UR4][R16.64] ;  /* 0x0000000410157981 */ /* 0x000e62000c1e1900 */
[----:B--2---:R-:W-:-:S05]  /*1bc0*/  IMAD.WIDE R14, R28, 0x8, R14 ;  /* 0x000000081c0e7825 */ /* 0x004fca00078e020e */
[----:B------:R-:W2:Y:S01]  /*1bd0*/  LDG.E.64 R18, desc[UR4][R14.64] ;  /* 0x000000040e127981 */ /* 0x000ea2000c1e1b00 */
[----:B-1----:R-:W-:-:S06]  /*1be0*/  IMAD.WIDE R20, R21, 0x8, R12 ;  /* 0x0000000815147825 */ /* 0x002fcc00078e020c */
[----:B------:R-:W2:Y:S01]  /*1bf0*/  LDG.E.64 R20, desc[UR4][R20.64] ;  /* 0x0000000414147981 */ /* 0x000ea2000c1e1b00 */
[----:B------:R-:W-:Y:S01]  /*1c00*/  ISETP.NE.AND P1, PT, R29, 0x1, PT ;  /* 0x000000011d00780c */ /* 0x000fe20003f25270 */
[----:B--2---:R-:W-:-:S12]  /*1c10*/  DFMA R26, R18, R20, R26 ;  /* 0x00000014121a722b */ /* 0x004fd8000000001a */
[----:B------:R-:W-:Y:S05]  /*1c20*/  @!P1 BRA `(.L_x_15) ;  /* 0x00000000002c9947 */ /* 0x000fea0003800000 */
[----:B------:R-:W-:Y:S01]  /*1c30*/  ISETP.NE.AND P1, PT, R29, 0x2, PT ;  /* 0x000000021d00780c */ /* 0x000fe20003f25270 */
[----:B------:R-:W2:Y:S04]  /*1c40*/  LDG.E R21, desc[UR4][R16.64+0x4] ;  /* 0x0000040410157981 */ /* 0x000ea8000c1e1900 */
[----:B------:R-:W3:Y:S08]  /*1c50*/  LDG.E.64 R18, desc[UR4][R14.64+0x8] ;  /* 0x000008040e127981 */ /* 0x000ef0000c1e1b00 */
[----:B------:R-:W4:Y:S01]  /*1c60*/  @P1 LDG.E R23, desc[UR4][R16.64+0x8] ;  /* 0x0000080410171981 */ /* 0x000f22000c1e1900 */
[----:B--2---:R-:W-:-:S06]  /*1c70*/  IMAD.WIDE R20, R21, 0x8, R12 ;  /* 0x0000000815147825 */ /* 0x004fcc00078e020c */
[----:B------:R-:W3:Y:S01]  /*1c80*/  LDG.E.64 R20, desc[UR4][R20.64] ;  /* 0x0000000414147981 */ /* 0x000ee2000c1e1b00 */
[----:B----4-:R-:W-:-:S03]  /*1c90*/  @P1 IMAD.WIDE R22, R23, 0x8, R12 ;  /* 0x0000000817161825 */ /* 0x010fc600078e020c */
[----:B------:R-:W2:Y:S04]  /*1ca0*/  @P1 LDG.E.64 R12, desc[UR4][R14.64+0x10] ;  /* 0x000010040e0c1981 */ /* 0x000ea8000c1e1b00 */
[----:B------:R-:W2:Y:S01]  /*1cb0*/  @P1 LDG.E.64 R22, desc[UR4][R22.64] ;  /* 0x0000000416161981 */ /* 0x000ea2000c1e1b00 */
[----:B---3--:R-:W-:-:S08]  /*1cc0*/  DFMA R26, R18, R20, R26 ;  /* 0x00000014121a722b */ /* 0x008fd0000000001a */
[----:B--2---:R-:W-:-:S11]  /*1cd0*/  @P1 DFMA R26, R12, R22, R26 ;  /* 0x000000160c1a122b */ /* 0x004fd6000000001a */
.L_x_15:
[----:B------:R-:W-:Y:S05]  /*1ce0*/  BSYNC.RECONVERGENT B2 ;  /* 0x0000000000027941 */ /* 0x000fea0003800200 */
.L_x_14:
[----:B------:R-:W-:Y:S01]  /*1cf0*/  DADD R10, R26, R10 ;  /* 0x000000001a0a7229 */ /* 0x000fe2000000000a */
[----:B------:R-:W-:Y:S01]  /*1d00*/  IADD3 R8, PT, PT, R8, 0x1, RZ ;  /* 0x0000000108087810 */ /* 0x000fe20007ffe0ff */
[----:B------:R-:W-:Y:S09]  /*1d10*/  @!P0 BRA `(.L_x_23) ;  /* 0xffffffe400508947 */ /* 0x000ff2000383ffff */
.L_x_5:
[----:B------:R-:W-:Y:S05]  /*1d20*/  BSYNC.RECONVERGENT B0 ;  /* 0x0000000000007941 */ /* 0x000fea0003800200 */
.L_x_4:
[----:B------:R-:W0:Y:S02]  /*1d30*/  LDC.64 R4, c[0x0][0x3a0] ;  /* 0x0000e800ff047b82 */ /* 0x000e240000000a00 */
[----:B0-----:R-:W-:-:S05]  /*1d40*/  IMAD.WIDE R4, R3, 0x8, R4 ;  /* 0x0000000803047825 */ /* 0x001fca00078e0204 */
[----:B------:R1:W-:Y:S01]  /*1d50*/  STG.E.64 desc[UR4][R4.64], R10 ;  /* 0x0000000a04007986 */ /* 0x0003e2000c101b04 */
[----:B------:R-:W-:Y:S05]  /*1d60*/  BRA `(.L_x_1) ;  /* 0x0000002400e87947 */ /* 0x000fea0003800000 */
.L_x_3:
[----:B-----5:R-:W-:Y:S01]  /*1d70*/  IADD3 R33, PT, PT, R4, 0x3, RZ ;  /* 0x0000000304217810 */ /* 0x020fe20007ffe0ff */
[----:B------:R-:W-:Y:S01]  /*1d80*/  BSSY.RECONVERGENT B0, `(.L_x_24) ;  /* 0x00000cc000007945 */ /* 0x000fe20003800200 */
[----:B------:R-:W-:Y:S02]  /*1d90*/  CS2R R22, SRZ ;  /* 0x0000000000167805 */ /* 0x000fe4000001ff00 */
[----:B------:R-:W-:-:S13]  /*1da0*/  ISETP.GE.AND P0, PT, R33, R5, PT ;  /* 0x000000052100720c */ /* 0x000fda0003f06270 */
[----:B------:R-:W-:Y:S05]  /*1db0*/  @P0 BRA `(.L_x_25) ;  /* 0x0000000c00200947 */ /* 0x000fea0003800000 */
[----:B------:R-:W-:Y:S01]  /*1dc0*/  VIADDMNMX R7, R4, 0x7, R5, !PT ;  /* 0x0000000704077846 */ /* 0x000fe20007800105 */
[----:B------:R-:W-:Y:S01]  /*1dd0*/  BSSY.RECONVERGENT B2, `(.L_x_26) ;  /* 0x000006c000027945 */ /* 0x000fe20003800200 */
[----:B------:R-:W-:Y:S02]  /*1de0*/  CS2R R22, SRZ ;  /* 0x0000000000167805 */ /* 0x000fe4000001ff00 */
[----:B------:R-:W-:-:S04]  /*1df0*/  IADD3 R6, PT, PT, R7, -0x4, -R4 ;  /* 0xfffffffc07067810 */ /* 0x000fc80007ffe804 */
[----:B------:R-:W-:-:S13]  /*1e00*/  ISETP.GE.U32.AND P0, PT, R6, 0xc, PT ;  /* 0x0000000c0600780c */ /* 0x000fda0003f06070 */
[----:B------:R-:W-:Y:S05]  /*1e10*/  @!P0 BRA `(.L_x_27) ;  /* 0x00000004009c8947 */ /* 0x000fea0003800000 */
[----:B------:R-:W-:Y:S01]  /*1e20*/  LEA.HI R32, R6, 0x1, RZ, 0x1e ;  /* 0x0000000106207811 */ /* 0x000fe200078ff0ff */
[----:B------:R-:W-:Y:S01]  /*1e30*/  BSSY.RECONVERGENT B3, `(.L_x_28) ;  /* 0x0000063000037945 */ /* 0x000fe20003800200 */
[----:B------:R-:W-:Y:S02]  /*1e40*/  MOV R7, RZ ;  /* 0x000000ff00077202 */ /* 0x000fe40000000f00 */
[----:B------:R-:W-:Y:S02]  /*1e50*/  CS2R R22, SRZ ;  /* 0x0000000000167805 */ /* 0x000fe4000001ff00 */
[----:B------:R-:W-:-:S07]  /*1e60*/  LOP3.LUT R32, R32, 0x7ffffffc, RZ, 0xc0, !PT ;  /* 0x7ffffffc20207812 */ /* 0x000fce00078ec0ff */
.L_x_29:
        /* <DEDUP_REMOVED lines=10> */
[----:B------:R-:W2:Y:S04]  /*1f10*/  LDG.E.64 R20, desc[UR4][R12.64] ;  /* 0x000000040c147981 */ /* 0x000ea8000c1e1b00 */
[----:B------:R-:W5:Y:S04]  /*1f20*/  LDG.E R37, desc[UR4][R8.64+0x8] ;  /* 0x0000080408257981 */ /* 0x000f68000c1e1900 */
[----:B------:R-:W2:Y:S04]  /*1f30*/  LDG.E.64 R18, desc[UR4][R12.64+0x28] ;  /* 0x000028040c127981 */ /* 0x000ea8000c1e1b00 */
[----:B------:R-:W2:Y:S04]  /*1f40*/  LDG.E R33, desc[UR4][R8.64+0xc] ;  /* 0x00000c0408217981 */ /* 0x000ea8000c1e1900 */
[----:B------:R-:W2:Y:S01]  /*1f50*/  LDG.E.64 R28, desc[UR4][R12.64+0x10] ;  /* 0x000010040c1c7981 */ /* 0x000ea2000c1e1b00 */
[----:B-1----:R-:W-:-:S06]  /*1f60*/  IMAD.WIDE R16, R17, 0x8, R10 ;  /* 0x0000000811107825 */ /* 0x002fcc00078e020a */
[----:B------:R-:W2:Y:S01]  /*1f70*/  LDG.E.64 R16, desc[UR4][R16.64] ;  /* 0x0000000410107981 */ /* 0x000ea2000c1e1b00 */
[----:B---3--:R-:W-:-:S05]  /*1f80*/  IMAD.WIDE R30, R31, 0x8, R10 ;  /* 0x000000081f1e7825 */ /* 0x008fca00078e020a */
[----:B------:R-:W3:Y:S01]  /*1f90*/  LDG.E.64 R24, desc[UR4][R30.64] ;  /* 0x000000041e187981 */ /* 0x000ee2000c1e1b00 */
[----:B----4-:R-:W-:-:S03]  /*1fa0*/  IMAD.WIDE R34, R35, 0x8, R10 ;  /* 0x0000000823227825 */ /* 0x010fc600078e020a */
[----:B------:R-:W4:Y:S01]  /*1fb0*/  LDG.E R31, desc[UR4][R8.64+0x18] ;  /* 0x00001804081f7981 */ /* 0x000f22000c1e1900 */
[--C-:B-----5:R-:W-:Y:S01]  /*1fc0*/  IMAD.WIDE R36, R37, 0x8, R10.reuse ;  /* 0x0000000825247825 */ /* 0x120fe200078e020a */
[----:B--2---:R-:W-:Y:S02]  /*1fd0*/  DMUL R14, R14, R16 ;  /* 0x000000100e0e7228 */ /* 0x004fe40000000000 */
[----:B------:R0:W2:Y:S06]  /*1fe0*/  LDG.E.64 R16, desc[UR4][R34.64] ;  /* 0x0000000422107981 */ /* 0x0000ac000c1e1b00 */
[----:B---3--:R-:W-:Y:S01]  /*1ff0*/  DFMA R14, R20, R24, R14 ;  /* 0x00000018140e722b */ /* 0x008fe2000000000e */
[--C-:B------:R-:W-:Y:S01]  /*2000*/  IMAD.WIDE R24, R27, 0x8, R10.reuse ;  /* 0x000000081b187825 */ /* 0x100fe200078e020a */
[----:B------:R-:W3:Y:S04]  /*2010*/  LDG.E.64 R20, desc[UR4][R36.64] ;  /* 0x0000000424147981 */ /* 0x000ee8000c1e1b00 */
[----:B------:R-:W5:Y:S04]  /*2020*/  LDG.E.64 R26, desc[UR4][R12.64+0x20] ;  /* 0x000020040c1a7981 */ /* 0x000f68000c1e1b00 */
[----:B------:R-:W5:Y:S01]  /*2030*/  LDG.E.64 R24, desc[UR4][R24.64] ;  /* 0x0000000418187981 */ /* 0x000f62000c1e1b00 */
[----:B0-----:R-:W-:-:S03]  /*2040*/  IMAD.WIDE R34, R33, 0x8, R10 ;  /* 0x0000000821227825 */ /* 0x001fc600078e020a */
[----:B------:R-:W5:Y:S01]  /*2050*/  LDG.E R33, desc[UR4][R8.64+0x30] ;  /* 0x0000300408217981 */ /* 0x000f62000c1e1900 */
[----:B----4-:R-:W-:-:S03]  /*2060*/  IMAD.WIDE R30, R31, 0x8, R10 ;  /* 0x000000081f1e7825 */ /* 0x010fc600078e020a */
[----:B------:R-:W4:Y:S04]  /*2070*/  LDG.E.64 R34, desc[UR4][R34.64] ;  /* 0x0000000422227981 */ /* 0x000f28000c1e1b00 */
[----:B------:R-:W4:Y:S01]  /*2080*/  LDG.E.64 R30, desc[UR4][R30.64] ;  /* 0x000000041e1e7981 */ /* 0x000f22000c1e1b00 */
[----:B--2---:R-:W-:-:S03]  /*2090*/  DMUL R16, R18, R16 ;  /* 0x0000001012107228 */ /* 0x004fc60000000000 */
[----:B------:R-:W4:Y:S01]  /*20a0*/  LDG.E.64 R18, desc[UR4][R12.64+0x30] ;  /* 0x000030040c127981 */ /* 0x000f22000c1e1b00 */
[----:B---3--:R-:W-:-:S03]  /*20b0*/  DFMA R14, R28, R20, R14 ;  /* 0x000000141c0e722b */ /* 0x008fc6000000000e */
[----:B------:R-:W2:Y:S04]  /*20c0*/  LDG.E.64 R20, desc[UR4][R12.64+0x18] ;  /* 0x000018040c147981 */ /* 0x000ea8000c1e1b00 */
[----:B------:R-:W3:Y:S01]  /*20d0*/  LDG.E R29, desc[UR4][R8.64+0x20] ;  /* 0x00002004081d7981 */ /* 0x000ee2000c1e1900 */
[----:B-----5:R-:W-:-:S03]  /*20e0*/  DFMA R16, R26, R24, R16 ;  /* 0x000000181a10722b */ /* 0x020fc60000000010 */
[----:B------:R-:W5:Y:S04]  /*20f0*/  LDG.E R27, desc[UR4][R8.64+0x24] ;  /* 0x00002404081b7981 */ /* 0x000f68000c1e1900 */
[----:B------:R-:W5:Y:S01]  /*2100*/  LDG.E R25, desc[UR4][R8.64+0x1c] ;  /* 0x00001c0408197981 */ /* 0x000f62000c1e1900 */
[----:B----4-:R-:W-:-:S03]  /*2110*/  DFMA R16, R18, R30, R16 ;  /* 0x0000001e1210722b */ /* 0x010fc60000000010 */
[----:B------:R-:W4:Y:S04]  /*2120*/  LDG.E.64 R18, desc[UR4][R12.64+0x38] ;  /* 0x000038040c127981 */ /* 0x000f28000c1e1b00 */
[----:B------:R-:W4:Y:S01]  /*2130*/  LDG.E.64 R30, desc[UR4][R12.64+0x40] ;  /* 0x000040040c1e7981 */ /* 0x000f22000c1e1b00 */
[----:B--2---:R-:W-:-:S03]  /*2140*/  DFMA R14, R20, R34, R14 ;  /* 0x00000022140e722b */ /* 0x004fc6000000000e */
[----:B------:R-:W2:Y:S01]  /*2150*/  LDG.E.64 R20, desc[UR4][R12.64+0x48] ;  /* 0x000048040c147981 */ /* 0x000ea2000c1e1b00 */
[----:B---3--:R-:W-:-:S03]  /*2160*/  IMAD.WIDE R28, R29, 0x8, R10 ;  /* 0x000000081d1c7825 */ /* 0x008fc600078e020a */
[----:B------:R-:W3:Y:S01]  /*2170*/  LDG.E R35, desc[UR4][R8.64+0x34] ;  /* 0x0000340408237981 */ /* 0x000ee2000c1e1900 */
[----:B-----5:R-:W-:-:S03]  /*2180*/  IMAD.WIDE R26, R27, 0x8, R10 ;  /* 0x000000081b1a7825 */ /* 0x020fc600078e020a */
[----:B------:R-:W5:Y:S01]  /*2190*/  LDG.E.64 R28, desc[UR4][R28.64] ;  /* 0x000000041c1c7981 */ /* 0x000f62000c1e1b00 */
[----:B------:R-:W-:-:S03]  /*21a0*/  IMAD.WIDE R24, R25, 0x8, R10 ;  /* 0x0000000819187825 */ /* 0x000fc600078e020a */
[----:B------:R-:W2:Y:S04]  /*21b0*/  LDG.E.64 R26, desc[UR4][R26.64] ;  /* 0x000000041a1a7981 */ /* 0x000ea8000c1e1b00 */
[----:B------:R-:W4:Y:S01]  /*21c0*/  LDG.E.64 R24, desc[UR4][R24.64] ;  /* 0x0000000418187981 */ /* 0x000f22000c1e1b00 */
[----:B---3--:R-:W-:-:S03]  /*21d0*/  IMAD.WIDE R36, R35, 0x8, R10 ;  /* 0x0000000823247825 */ /* 0x008fc600078e020a */
[----:B------:R-:W3:Y:S01]  /*21e0*/  LDG.E R35, desc[UR4][R8.64+0x3c] ;  /* 0x00003c0408237981 */ /* 0x000ee2000c1e1900 */
[----:B--2---:R-:W-:Y:S02]  /*21f0*/  DMUL R20, R20, R26 ;  /* 0x0000001a14147228 */ /* 0x004fe40000000000 */
[----:B----4-:R-:W-:Y:S01]  /*2200*/  DFMA R16, R18, R24, R16 ;  /* 0x000000181210722b */ /* 0x010fe20000000010 */
[----:B------:R-:W2:Y:S01]  /*2210*/  LDG.E.64 R24, desc[UR4][R12.64+0x68] ;  /* 0x000068040c187981 */ /* 0x000ea2000c1e1b00 */
[----:B------:R-:W-:-:S04]  /*2220*/  IMAD.WIDE R26, R33, 0x8, R10 ;  /* 0x00000008211a7825 */ /* 0x000fc800078e020a */
[----:B-----5:R-:W-:Y:S01]  /*2230*/  DFMA R20, R30, R28, R20 ;  /* 0x0000001c1e14722b */ /* 0x020fe20000000014 */
[----:B------:R-:W2:Y:S04]  /*2240*/  LDG.E.64 R18, desc[UR4][R36.64] ;  /* 0x0000000424127981 */ /* 0x000ea8000c1e1b00 */
[----:B------:R-:W4:Y:S04]  /*2250*/  LDG.E R30, desc[UR4][R8.64+0x28] ;  /* 0x00002804081e7981 */ /* 0x000f28000c1e1900 */
[----:B------:R-:W5:Y:S04]  /*2260*/  LDG.E.64 R28, desc[UR4][R12.64+0x60] ;  /* 0x000060040c1c7981 */ /* 0x000f68000c1e1b00 */
[----:B------:R-:W5:Y:S04]  /*2270*/  LDG.E.64 R26, desc[UR4][R26.64] ;  /* 0x000000041a1a7981 */ /* 0x000f68000c1e1b00 */
[----:B------:R-:W3:Y:S04]  /*2280*/  LDG.E R33, desc[UR4][R8.64+0x2c] ;  /* 0x00002c0408217981 */ /* 0x000ee8000c1e1900 */
[----:B------:R-:W3:Y:S01]  /*2290*/  LDG.E R31, desc[UR4][R8.64+0x38] ;  /* 0x00003804081f7981 */ /* 0x000ee2000c1e1900 */
[----:B------:R-:W-:-:S03]  /*22a0*/  DADD R14, R14, R22 ;  /* 0x000000000e0e7229 */ /* 0x000fc60000000016 */
[----:B------:R-:W3:Y:S04]  /*22b0*/  LDG.E.64 R22, desc[UR4][R12.64+0x70] ;  /* 0x000070040c167981 */ /* 0x000ee8000c1e1b00 */
[----:B------:R-:W3:Y:S01]  /*22c0*/  LDG.E.64 R8, desc[UR4][R12.64+0x58] ;  /* 0x000058040c087981 */ /* 0x000ee2000c1e1b00 */
[----:B--2---:R-:W-:Y:S01]  /*22d0*/  DMUL R18, R24, R18 ;  /* 0x0000001218127228 */ /* 0x004fe20000000000 */
[----:B----4-:R-:W-:-:S06]  /*22e0*/  IMAD.WIDE R24, R30, 0x8, R10 ;  /* 0x000000081e187825 */ /* 0x010fcc00078e020a */
[----:B------:R-:W2:Y:S01]  /*22f0*/  LDG.E.64 R24, desc[UR4][R24.64] ;  /* 0x0000000418187981 */ /* 0x000ea2000c1e1b00 */
[----:B-----5:R-:W-:-:S03]  /*2300*/  DFMA R18, R28, R26, R18 ;  /* 0x0000001a1c12722b */ /* 0x020fc60000000012 */
[----:B------:R-:W2:Y:S01]  /*2310*/  LDG.E.64 R26, desc[UR4][R12.64+0x50] ;  /* 0x000050040c1a7981 */ /* 0x000ea2000c1e1b00 */
[----:B---3--:R-:W-:-:S04]  /*2320*/  IMAD.WIDE R28, R33, 0x8, R10 ;  /* 0x00000008211c7825 */ /* 0x008fc800078e020a */
[--C-:B------:R-:W-:Y:S02]  /*2330*/  IMAD.WIDE R30, R31, 0x8, R10.reuse ;  /* 0x000000081f1e7825 */ /* 0x100fe400078e020a */
[----:B------:R-:W3:Y:S02]  /*2340*/  LDG.E.64 R28, desc[UR4][R28.64] ;  /* 0x000000041c1c7981 */ /* 0x000ee4000c1e1b00 */
[----:B------:R-:W-:Y:S02]  /*2350*/  IMAD.WIDE R10, R35, 0x8, R10 ;  /* 0x00000008230a7825 */ /* 0x000fe400078e020a */
[----:B------:R-:W4:Y:S04]  /*2360*/  LDG.E.64 R30, desc[UR4][R30.64] ;  /* 0x000000041e1e7981 */ /* 0x000f28000c1e1b00 */
[----:B------:R-:W5:Y:S04]  /*2370*/  LDG.E.64 R34, desc[UR4][R12.64+0x78] ;  /* 0x000078040c227981 */ /* 0x000f68000c1e1b00 */
[----:B------:R-:W5:Y:S01]  /*2380*/  LDG.E.64 R10, desc[UR4][R10.64] ;  /* 0x000000040a0a7981 */ /* 0x000f62000c1e1b00 */
[----:B------:R-:W-:Y:S01]  /*2390*/  IADD3 R7, PT, PT, R7, 0x4, RZ ;  /* 0x0000000407077810 */ /* 0x000fe20007ffe0ff */
[----:B------:R-:W-:-:S03]  /*23a0*/  DADD R14, R14, R16 ;  /* 0x000000000e0e7229 */ /* 0x000fc60000000010 */
[----:B------:R-:W-:Y:S02]  /*23b0*/  ISETP.NE.AND P0, PT, R7, R32, PT ;  /* 0x000000200700720c */ /* 0x000fe40003f05270 */
[----:B------:R-:W-:Y:S01]  /*23c0*/  MOV R33, R4 ;  /* 0x0000000400217202 */ /* 0x000fe20000000f00 */
[----:B--2---:R-:W-:-:S08]  /*23d0*/  DFMA R20, R26, R24, R20 ;  /* 0x000000181a14722b */ /* 0x004fd00000000014 */
[----:B---3--:R-:W-:Y:S02]  /*23e0*/  DFMA R8, R8, R28, R20 ;  /* 0x0000001c0808722b */ /* 0x008fe40000000014 */
[----:B----4-:R-:W-:-:S06]  /*23f0*/  DFMA R18, R22, R30, R18 ;  /* 0x0000001e1612722b */ /* 0x010fcc0000000012 */
[----:B------:R-:W-:Y:S02]  /*2400*/  DADD R8, R14, R8 ;  /* 0x000000000e087229 */ /* 0x000fe40000000008 */
[----:B-----5:R-:W-:Y:S01]  /*2410*/  DFMA R18, R34, R10, R18 ;  /* 0x0000000a2212722b */ /* 0x020fe20000000012 */
[----:B------:R-:W-:-:S04]  /*2420*/  IADD3 R14, PT, PT, R4, 0x10, RZ ;  /* 0x00000010040e7810 */ /* 0x000fc80007ffe0ff */
[----:B------:R-:W-:-:S03]  /*2430*/  MOV R4, R14 ;  /* 0x0000000e00047202 */ /* 0x000fc60000000f00 */
[----:B------:R-:W-:Y:S01]  /*2440*/  DADD R22, R8, R18 ;  /* 0x0000000008167229 */ /* 0x000fe20000000012 */
[----:B------:R-:W-:Y:S10]  /*2450*/  @P0 BRA `(.L_x_29) ;  /* 0xfffffff800840947 */ /* 0x000ff4000383ffff */
[----:B------:R-:W-:Y:S05]  /*2460*/  BSYNC.RECONVERGENT B3 ;  /* 0x0000000000037941 */ /* 0x000fea0003800200 */
.L_x_28:
[----:B------:R-:W-:Y:S02]  /*2470*/  IADD3 R33, PT, PT, R33, 0x13, RZ ;  /* 0x0000001321217810 */ /* 0x000fe40007ffe0ff */
[----:B------:R-:W-:-:S07]  /*2480*/  MOV R4, R14 ;  /* 0x0000000e00047202 */ /* 0x000fce0000000f00 */
.L_x_27:
[----:B------:R-:W-:Y:S05]  /*2490*/  BSYNC.RECONVERGENT B2 ;  /* 0x0000000000027941 */ /* 0x000fea0003800200 */
.L_x_26:
[----:B------:R-:W-:-:S04]  /*24a0*/  LEA.HI R7, R6, 0x1, RZ, 0x1e ;  /* 0x0000000106077811 */ /* 0x000fc800078ff0ff */
[----:B------:R-:W-:-:S13]  /*24b0*/  LOP3.LUT P0, R7, R7, 0x3, RZ, 0xc0, !PT ;  /* 0x0000000307077812 */ /* 0x000fda000780c0ff */
[----:B------:R-:W-:Y:S05]  /*24c0*/  @!P0 BRA `(.L_x_25) ;  /* 0x00000004005c8947 */ /* 0x000fea0003800000 */
[----:B------:R-:W-:Y:S01]  /*24d0*/  ISETP.NE.AND P1, PT, R7, 0x1, PT ;  /* 0x000000010700780c */ /* 0x000fe20003f25270 */
[----:B------:R-:W-:Y:S01]  /*24e0*/  BSSY.RECONVERGENT B2, `(.L_x_30) ;  /* 0x0000037000027945 */ /* 0x000fe20003800200 */
[----:B------:R-:W-:-:S11]  /*24f0*/  LOP3.LUT P0, RZ, R6, 0x4, RZ, 0xc0, !PT ;  /* 0x0000000406ff7812 */ /* 0x000fd6000780c0ff */
[----:B------:R-:W-:Y:S05]  /*2500*/  @!P1 BRA `(.L_x_31) ;  /* 0x0000000000d09947 */ /* 0x000fea0003800000 */
        /* <DEDUP_REMOVED lines=9> */
[----:B------:R-:W5:Y:S01]  /*25a0*/  LDG.E.64 R14, desc[UR4][R34.64+0x8] ;  /* 0x00000804220e7981 */ /* 0x000f62000c1e1b00 */
[----:B------:R-:W-:-:S03]  /*25b0*/  IMAD.WIDE R20, R33, 0x4, R20 ;  /* 0x0000000421147825 */ /* 0x000fc600078e0214 */
[----:B------:R-:W2:Y:S04]  /*25c0*/  LDG.E.64 R6, desc[UR4][R34.64] ;  /* 0x0000000422067981 */ /* 0x000ea8000c1e1b00 */
[----:B------:R-:W4:Y:S04]  /*25d0*/  LDG.E R17, desc[UR4][R36.64+0x8] ;  /* 0x0000080424117981 */ /* 0x000f28000c1e1900 */
[----:B------:R-:W5:Y:S04]  /*25e0*/  LDG.E R21, desc[UR4][R20.64] ;  /* 0x0000000414157981 */ /* 0x000f68000c1e1900 */
[----:B------:R-:W2:Y:S04]  /*25f0*/  LDG.E R25, desc[UR4][R36.64+0x18] ;  /* 0x0000180424197981 */ /* 0x000ea8000c1e1900 */
[----:B------:R-:W2:Y:S01]  /*2600*/  LDG.E R27, desc[UR4][R36.64+0x1c] ;  /* 0x00001c04241b7981 */ /* 0x000ea2000c1e1900 */
[----:B-1----:R-:W-:-:S04]  /*2610*/  IMAD.WIDE R8, R9, 0x8, R30 ;  /* 0x0000000809087825 */ /* 0x002fc800078e021e */
[----:B---3--:R-:W-:Y:S02]  /*2620*/  IMAD.WIDE R12, R13, 0x8, R30 ;  /* 0x000000080d0c7825 */ /* 0x008fe400078e021e */
[----:B------:R-:W3:Y:S04]  /*2630*/  LDG.E.64 R8, desc[UR4][R8.64] ;  /* 0x0000000408087981 */ /* 0x000ee8000c1e1b00 */
[----:B------:R-:W3:Y:S01]  /*2640*/  LDG.E.64 R12, desc[UR4][R12.64] ;  /* 0x000000040c0c7981 */ /* 0x000ee2000c1e1b00 */
[----:B------:R-:W-:-:S03]  /*2650*/  IMAD.WIDE R18, R33, 0x8, R18 ;  /* 0x0000000821127825 */ /* 0x000fc600078e0212 */
[----:B------:R-:W3:Y:S04]  /*2660*/  LDG.E.64 R32, desc[UR4][R34.64+0x10] ;  /* 0x0000100422207981 */ /* 0x000ee8000c1e1b00 */
[----:B------:R-:W3:Y:S01]  /*2670*/  LDG.E.64 R18, desc[UR4][R18.64] ;  /* 0x0000000412127981 */ /* 0x000ee2000c1e1b00 */
[----:B----4-:R-:W-:-:S04]  /*2680*/  IMAD.WIDE R16, R17, 0x8, R30 ;  /* 0x0000000811107825 */ /* 0x010fc800078e021e */
[--C-:B-----5:R-:W-:Y:S02]  /*2690*/  IMAD.WIDE R20, R21, 0x8, R30.reuse ;  /* 0x0000000815147825 */ /* 0x120fe400078e021e */
[----:B------:R-:W4:Y:S02]  /*26a0*/  LDG.E.64 R16, desc[UR4][R16.64] ;  /* 0x0000000410107981 */ /* 0x000f24000c1e1b00 */
[--C-:B--2---:R-:W-:Y:S02]  /*26b0*/  IMAD.WIDE R24, R25, 0x8, R30.reuse ;  /* 0x0000000819187825 */ /* 0x104fe400078e021e */
[----:B------:R-:W2:Y:S04]  /*26c0*/  LDG.E.64 R20, desc[UR4][R20.64] ;  /* 0x0000000414147981 */ /* 0x000ea8000c1e1b00 */
[----:B------:R-:W5:Y:S01]  /*26d0*/  LDG.E.64 R24, desc[UR4][R24.64] ;  /* 0x0000000418187981 */ /* 0x000f62000c1e1b00 */
[----:B---3--:R-:W-:Y:S01]  /*26e0*/  DMUL R14, R14, R8 ;  /* 0x000000080e0e7228 */ /* 0x008fe20000000000 */
[----:B------:R-:W-:-:S02]  /*26f0*/  IMAD.WIDE R8, R11, 0x8, R30 ;  /* 0x000000080b087825 */ /* 0x000fc400078e021e */
[----:B------:R-:W3:Y:S04]  /*2700*/  LDG.E.64 R10, desc[UR4][R34.64+0x28] ;  /* 0x00002804220a7981 */ /* 0x000ee8000c1e1b00 */
[----:B------:R-:W3:Y:S01]  /*2710*/  LDG.E.64 R8, desc[UR4][R8.64] ;  /* 0x0000000408087981 */ /* 0x000ee2000c1e1b00 */
[----:B------:R-:W-:Y:S01]  /*2720*/  DFMA R6, R6, R12, R14 ;  /* 0x0000000c0606722b */ /* 0x000fe2000000000e */
[--C-:B------:R-:W-:Y:S02]  /*2730*/  IMAD.WIDE R14, R29, 0x8, R30.reuse ;  /* 0x000000081d0e7825 */ /* 0x100fe400078e021e */
[----:B------:R-:W5:Y:S04]  /*2740*/  LDG.E.64 R12, desc[UR4][R34.64+0x20] ;  /* 0x00002004220c7981 */ /* 0x000f68000c1e1b00 */
[----:B------:R-:W5:Y:S04]  /*2750*/  LDG.E.64 R28, desc[UR4][R34.64+0x38] ;  /* 0x00003804221c7981 */ /* 0x000f68000c1e1b00 */
[----:B------:R-:W5:Y:S01]  /*2760*/  LDG.E.64 R14, desc[UR4][R14.64] ;  /* 0x000000040e0e7981 */ /* 0x000f62000c1e1b00 */
[----:B------:R-:W-:-:S03]  /*2770*/  IMAD.WIDE R30, R27, 0x8, R30 ;  /* 0x000000081b1e7825 */ /* 0x000fc600078e021e */
[----:B------:R-:W5:Y:S04]  /*2780*/  LDG.E.64 R26, desc[UR4][R34.64+0x30] ;  /* 0x00003004221a7981 */ /* 0x000f68000c1e1b00 */
[----:B------:R-:W5:Y:S01]  /*2790*/  LDG.E.64 R30, desc[UR4][R30.64] ;  /* 0x000000041e1e7981 */ /* 0x000f62000c1e1b00 */
[----:B----4-:R-:W-:-:S08]  /*27a0*/  DFMA R6, R32, R16, R6 ;  /* 0x000000102006722b */ /* 0x010fd00000000006 */
[----:B--2---:R-:W-:-:S08]  /*27b0*/  DFMA R6, R18, R20, R6 ;  /* 0x000000141206722b */ /* 0x004fd00000000006 */
[----:B------:R-:W-:Y:S01]  /*27c0*/  DADD R6, R22, R6 ;  /* 0x0000000016067229 */ /* 0x000fe20000000006 */
[----:B------:R-:W-:Y:S01]  /*27d0*/  IADD3 R33, PT, PT, R4, 0xb, RZ ;  /* 0x0000000b04217810 */ /* 0x000fe20007ffe0ff */
[----:B---3--:R-:W-:-:S08]  /*27e0*/  DMUL R8, R10, R8 ;  /* 0x000000080a087228 */ /* 0x008fd00000000000 */
[----:B-----5:R-:W-:-:S08]  /*27f0*/  DFMA R8, R12, R14, R8 ;  /* 0x0000000e0c08722b */ /* 0x020fd00000000008 */
[----:B------:R-:W-:Y:S01]  /*2800*/  DFMA R8, R26, R24, R8 ;  /* 0x000000181a08722b */ /* 0x000fe20000000008 */
[----:B------:R-:W-:-:S07]  /*2810*/  IADD3 R10, PT, PT, R4, 0x8, RZ ;  /* 0x00000008040a7810 */ /* 0x000fce0007ffe0ff */
[----:B------:R-:W-:Y:S01]  /*2820*/  DFMA R8, R28, R30, R8 ;  /* 0x0000001e1c08722b */ /* 0x000fe20000000008 */
[----:B------:R-:W-:-:S07]  /*2830*/  MOV R4, R10 ;  /* 0x0000000a00047202 */ /* 0x000fce0000000f00 */
[----:B------:R-:W-:-:S11]  /*2840*/  DADD R22, R6, R8 ;  /* 0x0000000006167229 */ /* 0x000fd60000000008 */
.L_x_31:
[----:B------:R-:W-:Y:S05]  /*2850*/  BSYNC.RECONVERGENT B2 ;  /* 0x0000000000027941 */ /* 0x000fea0003800200 */
.L_x_30:
        /* <DEDUP_REMOVED lines=16> */
[----:B-1----:R-:W-:-:S06]  /*2960*/  IMAD.WIDE R6, R7, 0x8, R18 ;  /* 0x0000000807067825 */ /* 0x002fcc00078e0212 */
[----:B------:R-:W2:Y:S01]  /*2970*/  LDG.E.64 R6, desc[UR4][R6.64] ;  /* 0x0000000406067981 */ /* 0x000ea2000c1e1b00 */
[----:B---3--:R-:W-:-:S05]  /*2980*/  IMAD.WIDE R28, R29, 0x8, R18 ;  /* 0x000000081d1c7825 */ /* 0x008fca00078e0212 */
[----:B------:R-:W3:Y:S01]  /*2990*/  LDG.E.64 R10, desc[UR4][R28.64] ;  /* 0x000000041c0a7981 */ /* 0x000ee2000c1e1b00 */
[----:B----4-:R-:W-:-:S04]  /*29a0*/  IMAD.WIDE R16, R17, 0x8, R18 ;  /* 0x0000000811107825 */ /* 0x010fc800078e0212 */
        /* <DEDUP_REMOVED lines=9> */
.L_x_25:
[----:B------:R-:W-:Y:S05]  /*2a40*/  BSYNC.RECONVERGENT B0 ;  /* 0x0000000000007941 */ /* 0x000fea0003800200 */
.L_x_24:
[----:B------:R-:W-:Y:S01]  /*2a50*/  ISETP.GE.AND P0, PT, R4, R5, PT ;  /* 0x000000050400720c */ /* 0x000fe20003f06270 */
[----:B------:R-:W-:-:S12]  /*2a60*/  BSSY.RECONVERGENT B0, `(.L_x_32) ;  /* 0x00000cf000007945 */ /* 0x000fd80003800200 */
[----:B------:R-:W-:Y:S05]  /*2a70*/  @P0 BRA `(.L_x_33) ;  /* 0x0000000c00340947 */ /* 0x000fea0003800000 */
[CC--:B------:R-:W-:Y:S01]  /*2a80*/  IADD3 R6, PT, PT, R5.reuse, -R4.reuse, RZ ;  /* 0x8000000405067210 */ /* 0x0c0fe20007ffe0ff */
[----:B------:R-:W-:Y:S01]  /*2a90*/  BSSY.RECONVERGENT B2, `(.L_x_34) ;  /* 0x0000065000027945 */ /* 0x000fe20003800200 */
[----:B------:R-:W-:Y:S02]  /*2aa0*/  IADD3 R5, PT, PT, -R5, R4, RZ ;  /* 0x0000000405057210 */ /* 0x000fe40007ffe1ff */
[----:B------:R-:W-:Y:S02]  /*2ab0*/  LOP3.LUT R7, R6, 0xf, RZ, 0xc0, !PT ;  /* 0x0000000f06077812 */ /* 0x000fe400078ec0ff */
[----:B------:R-:W-:Y:S02]  /*2ac0*/  ISETP.GT.U32.AND P1, PT, R5, -0x10, PT ;  /* 0xfffffff00500780c */ /* 0x000fe40003f24070 */
[----:B------:R-:W-:-:S11]  /*2ad0*/  ISETP.NE.AND P0, PT, R7, RZ, PT ;  /* 0x000000ff0700720c */ /* 0x000fd60003f05270 */
[----:B------:R-:W-:Y:S05]  /*2ae0*/  @P1 BRA `(.L_x_35) ;  /* 0x00000004007c1947 */ /* 0x000fea0003800000 */
[----:B------:R-:W0:Y:S01]  /*2af0*/  LDC.64 R8, c[0x0][0x390] ;  /* 0x0000e400ff087b82 */ /* 0x000e220000000a00 */
[----:B------:R-:W-:-:S04]  /*2b00*/  LOP3.LUT R5, R6, 0xfffffff0, RZ, 0xc0, !PT ;  /* 0xfffffff006057812 */ /* 0x000fc800078ec0ff */
[----:B------:R-:W-:-:S03]  /*2b10*/  IADD3 R5, PT, PT, -R5, RZ, RZ ;  /* 0x000000ff05057210 */ /* 0x000fc60007ffe1ff */
[----:B------:R-:W1:Y:S01]  /*2b20*/  LDC.64 R10, c[0x0][0x388] ;  /* 0x0000e200ff0a7b82 */ /* 0x000e620000000a00 */
[----:B0-----:R-:W-:-:S04]  /*2b30*/  IADD3 R8, P1, PT, R8, 0x40, RZ ;  /* 0x0000004008087810 */ /* 0x001fc80007f3e0ff */
[----:B------:R-:W-:Y:S02]  /*2b40*/  IADD3.X R9, PT, PT, RZ, R9, RZ, P1, !PT ;  /* 0x00000009ff097210 */ /* 0x000fe40000ffe4ff */
[----:B-1----:R-:W-:-:S04]  /*2b50*/  IADD3 R10, P2, PT, R10, 0x20, RZ ;  /* 0x000000200a0a7810 */ /* 0x002fc80007f5e0ff */
[----:B------:R-:W-:-:S09]  /*2b60*/  IADD3.X R11, PT, PT, RZ, R11, RZ, P2, !PT ;  /* 0x0000000bff0b7210 */ /* 0x000fd200017fe4ff */
.L_x_36:
[C---:B------:R-:W-:Y:S01]  /*2b70*/  IMAD.WIDE R36, R4.reuse, 0x4, R10 ;  /* 0x0000000404247825 */ /* 0x040fe200078e020a */
[----:B------:R-:W0:Y:S04]  /*2b80*/  LDC.64 R14, c[0x0][0x398] ;  /* 0x0000e600ff0e7b82 */ /* 0x000e280000000a00 */
[----:B------:R-:W0:Y:S04]  /*2b90*/  LDG.E R25, desc[UR4][R36.64+-0x20] ;  /* 0xffffe00424197981 */ /* 0x000e28000c1e1900 */
[----:B------:R-:W2:Y:S04]  /*2ba0*/  LDG.E R17, desc[UR4][R36.64+-0x1c] ;  /* 0xffffe40424117981 */ /* 0x000ea8000c1e1900 */
[----:B------:R-:W3:Y:S01]  /*2bb0*/  LDG.E R27, desc[UR4][R36.64+-0x18] ;  /* 0xffffe804241b7981 */ /* 0x000ee2000c1e1900 */
[----:B------:R-:W-:-:S03]  /*2bc0*/  IMAD.WIDE R12, R4, 0x8, R8 ;  /* 0x00000008040c7825 */ /* 0x000fc600078e0208 */
[----:B------:R-:W4:Y:S04]  /*2bd0*/  LDG.E R35, desc[UR4][R36.64+-0x14] ;  /* 0xffffec0424237981 */ /* 0x000f28000c1e1900 */
[----:B------:R-:W5:Y:S04]  /*2be0*/  LDG.E.64 R32, desc[UR4][R12.64+-0x40] ;  /* 0xffffc0040c207981 */ /* 0x000f68000c1e1b00 */
[----:B------:R-:W4:Y:S04]  /*2bf0*/  LDG.E.64 R20, desc[UR4][R12.64+-0x38] ;  /* 0xffffc8040c147981 */ /* 0x000f28000c1e1b00 */
[----:B------:R-:W4:Y:S04]  /*2c00*/  LDG.E R31, desc[UR4][R36.64+-0x10] ;  /* 0xfffff004241f7981 */ /* 0x000f28000c1e1900 */
[----:B------:R-:W4:Y:S04]  /*2c10*/  LDG.E.64 R18, desc[UR4][R12.64+-0x30] ;  /* 0xffffd0040c127981 */ /* 0x000f28000c1e1b00 */
[----:B------:R-:W4:Y:S04]  /*2c20*/  LDG.E R29, desc[UR4][R36.64+-0xc] ;  /* 0xfffff404241d7981 */ /* 0x000f28000c1e1900 */
[----:B------:R-:W4:Y:S01]  /*2c30*/  LDG.E R30, desc[UR4][R36.64+0x10] ;  /* 0x00001004241e7981 */ /* 0x000f22000c1e1900 */
[----:B0-----:R-:W-:-:S06]  /*2c40*/  IMAD.WIDE R24, R25, 0x8, R14 ;  /* 0x0000000819187825 */ /* 0x001fcc00078e020e */
[----:B------:R-:W5:Y:S01]  /*2c50*/  LDG.E.64 R24, desc[UR4][R24.64] ;  /* 0x0000000418187981 */ /* 0x000f62000c1e1b00 */
[----:B--2---:R-:W-:-:S06]  /*2c60*/  IMAD.WIDE R16, R17, 0x8, R14 ;  /* 0x0000000811107825 */ /* 0x004fcc00078e020e */
[----:B------:R-:W2:Y:S01]  /*2c70*/  LDG.E.64 R16, desc[UR4][R16.64] ;  /* 0x0000000410107981 */ /* 0x000ea2000c1e1b00 */
[----:B---3--:R-:W-:-:S06]  /*2c80*/  IMAD.WIDE R26, R27, 0x8, R14 ;  /* 0x000000081b1a7825 */ /* 0x008fcc00078e020e */
[----:B------:R-:W3:Y:S01]  /*2c90*/  LDG.E.64 R26, desc[UR4][R26.64] ;  /* 0x000000041a1a7981 */ /* 0x000ee2000c1e1b00 */
[----:B-----5:R-:W-:Y:S01]  /*2ca0*/  DFMA R24, R32, R24, R22 ;  /* 0x000000182018722b */ /* 0x020fe20000000016 */
[--C-:B----4-:R-:W-:Y:S02]  /*2cb0*/  IMAD.WIDE R22, R35, 0x8, R14.reuse ;  /* 0x0000000823167825 */ /* 0x110fe400078e020e */
[----:B------:R-:W4:Y:S05]  /*2cc0*/  LDG.E R35, desc[UR4][R36.64+-0x8] ;  /* 0xfffff80424237981 */ /* 0x000f2a000c1e1900 */
[----:B--2---:R-:W-:Y:S01]  /*2cd0*/  DFMA R20, R20, R16, R24 ;  /* 0x000000101414722b */ /* 0x004fe20000000018 */
[----:B------:R-:W2:Y:S01]  /*2ce0*/  LDG.E.64 R22, desc[UR4][R22.64] ;  /* 0x0000000416167981 */ /* 0x000ea2000c1e1b00 */
[----:B------:R-:W-:-:S03]  /*2cf0*/  IMAD.WIDE R16, R31, 0x8, R14 ;  /* 0x000000081f107825 */ /* 0x000fc600078e020e */
[----:B------:R-:W2:Y:S03]  /*2d00*/  LDG.E.64 R24, desc[UR4][R12.64+-0x28] ;  /* 0xffffd8040c187981 */ /* 0x000ea6000c1e1b00 */
[----:B---3--:R-:W-:Y:S01]  /*2d10*/  DFMA R26, R18, R26, R20 ;  /* 0x0000001a121a722b */ /* 0x008fe20000000014 */
[----:B------:R-:W3:Y:S04]  /*2d20*/  LDG.E.64 R16, desc[UR4][R16.64] ;  /* 0x0000000410107981 */ /* 0x000ee8000c1e1b00 */
[----:B------:R-:W3:Y:S04]  /*2d30*/  LDG.E.64 R20, desc[UR4][R12.64+-0x20] ;  /* 0xffffe0040c147981 */ /* 0x000ee8000c1e1b00 */
[----:B------:R-:W5:Y:S01]  /*2d40*/  LDG.E R31, desc[UR4][R36.64+-0x4] ;  /* 0xfffffc04241f7981 */ /* 0x000f62000c1e1900 */
[----:B------:R-:W-:-:S03]  /*2d50*/  IMAD.WIDE R32, R29, 0x8, R14 ;  /* 0x000000081d207825 */ /* 0x000fc600078e020e */
[----:B------:R-:W5:Y:S04]  /*2d60*/  LDG.E R29, desc[UR4][R36.64] ;  /* 0x00000004241d7981 */ /* 0x000f68000c1e1900 */
[----:B------:R-:W5:Y:S04]  /*2d70*/  LDG.E.64 R32, desc[UR4][R32.64] ;  /* 0x0000000420207981 */ /* 0x000f68000c1e1b00 */
[----:B------:R-:W5:Y:S01]  /*2d80*/  LDG.E.64 R18, desc[UR4][R12.64+-0x18] ;  /* 0xffffe8040c127981 */ /* 0x000f62000c1e1b00 */
[----:B--2---:R-:W-:Y:S01]  /*2d90*/  DFMA R22, R24, R22, R26 ;  /* 0x000000161816722b */ /* 0x004fe2000000001a */
[----:B----4-:R-:W-:-:S02]  /*2da0*/  IMAD.WIDE R24, R35, 0x8, R14 ;  /* 0x0000000823187825 */ /* 0x010fc400078e020e */
[----:B------:R-:W2:Y:S04]  /*2db0*/  LDG.E.64 R26, desc[UR4][R12.64+-0x10] ;  /* 0xfffff0040c1a7981 */ /* 0x000ea8000c1e1b00 */
[----:B------:R-:W4:Y:S01]  /*2dc0*/  LDG.E R35, desc[UR4][R36.64+0x4] ;  /* 0x0000040424237981 */ /* 0x000f22000c1e1900 */
[----:B---3--:R-:W-:-:S03]  /*2dd0*/  DFMA R20, R20, R16, R22 ;  /* 0x000000101414722b */ /* 0x008fc60000000016 */
[----:B------:R-:W2:Y:S01]  /*2de0*/  LDG.E.64 R24, desc[UR4][R24.64] ;  /* 0x0000000418187981 */ /* 0x000ea2000c1e1b00 */
[----:B-----5:R-:W-:-:S03]  /*2df0*/  IMAD.WIDE R16, R31, 0x8, R14 ;  /* 0x000000081f107825 */ /* 0x020fc600078e020e */
[----:B------:R-:W3:Y:S01]  /*2e00*/  LDG.E.64 R22, desc[UR4][R12.64+-0x8] ;  /* 0xfffff8040c167981 */ /* 0x000ee2000c1e1b00 */
[----:B------:R-:W-:-:S03]  /*2e10*/  IMAD.WIDE R28, R29, 0x8, R14 ;  /* 0x000000081d1c7825 */ /* 0x000fc600078e020e */
[----:B------:R-:W3:Y:S04]  /*2e20*/  LDG.E.64 R16, desc[UR4][R16.64] ;  /* 0x0000000410107981 */ /* 0x000ee8000c1e1b00 */
[----:B------:R-:W5:Y:S01]  /*2e30*/  LDG.E R31, desc[UR4][R36.64+0x8] ;  /* 0x00000804241f7981 */ /* 0x000f62000c1e1900 */
[----:B------:R-:W-:-:S03]  /*2e40*/  DFMA R32, R18, R32, R20 ;  /* 0x000000201220722b */ /* 0x000fc60000000014 */
[----:B------:R-:W5:Y:S04]  /*2e50*/  LDG.E.64 R28, desc[UR4][R28.64] ;  /* 0x000000041c1c7981 */ /* 0x000f68000c1e1b00 */
[----:B------:R-:W5:Y:S04]  /*2e60*/  LDG.E.64 R18, desc[UR4][R12.64] ;  /* 0x000000040c127981 */ /* 0x000f68000c1e1b00 */
[----:B------:R-:W5:Y:S01]  /*2e70*/  LDG.E R21, desc[UR4][R36.64+0xc] ;  /* 0x00000c0424157981 */ /* 0x000f62000c1e1900 */
[----:B--2---:R-:W-:Y:S01]  /*2e80*/  DFMA R26, R26, R24, R32 ;  /* 0x000000181a1a722b */ /* 0x004fe20000000020 */
[----:B----4-:R-:W-:-:S02]  /*2e90*/  IMAD.WIDE R24, R35, 0x8, R14 ;  /* 0x0000000823187825 */ /* 0x010fc400078e020e */
[----:B------:R-:W2:Y:S04]  /*2ea0*/  LDG.E R33, desc[UR4][R36.64+0x18] ;  /* 0x0000180424217981 */ /* 0x000ea8000c1e1900 */
[----:B------:R-:W4:Y:S01]  /*2eb0*/  LDG.E R35, desc[UR4][R36.64+0x1c] ;  /* 0x00001c0424237981 */ /* 0x000f22000c1e1900 */
[----:B---3--:R-:W-:-:S03]  /*2ec0*/  DFMA R22, R22, R16, R26 ;  /* 0x000000101616722b */ /* 0x008fc6000000001a */
[----:B------:R-:W3:Y:S01]  /*2ed0*/  LDG.E.64 R26, desc[UR4][R12.64+0x8] ;  /* 0x000008040c1a7981 */ /* 0x000ee2000c1e1b00 */
[----:B-----5:R-:W-:-:S03]  /*2ee0*/  IMAD.WIDE R16, R31, 0x8, R14 ;  /* 0x000000081f107825 */ /* 0x020fc600078e020e */
[----:B------:R-:W3:Y:S04]  /*2ef0*/  LDG.E.64 R24, desc[UR4][R24.64] ;  /* 0x0000000418187981 */ /* 0x000ee8000c1e1b00 */
[----:B------:R-:W5:Y:S01]  /*2f00*/  LDG.E.64 R16, desc[UR4][R16.64] ;  /* 0x0000000410107981 */ /* 0x000f62000c1e1b00 */
[----:B------:R-:W-:-:S03]  /*2f10*/  DFMA R28, R18, R28, R22 ;  /* 0x0000001c121c722b */ /* 0x000fc60000000016 */
[----:B------:R-:W5:Y:S04]  /*2f20*/  LDG.E.64 R18, desc[UR4][R12.64+0x10] ;  /* 0x000010040c127981 */ /* 0x000f68000c1e1b00 */
[----:B------:R-:W2:Y:S01]  /*2f30*/  LDG.E R31, desc[UR4][R36.64+0x14] ;  /* 0x00001404241f7981 */ /* 0x000ea2000c1e1900 */
[----:B------:R-:W-:-:S03]  /*2f40*/  IMAD.WIDE R20, R21, 0x8, R14 ;  /* 0x0000000815147825 */ /* 0x000fc600078e020e */
[----:B------:R-:W4:Y:S04]  /*2f50*/  LDG.E.64 R22, desc[UR4][R12.64+0x18] ;  /* 0x000018040c167981 */ /* 0x000f28000c1e1b00 */
[----:B------:R-:W4:Y:S01]  /*2f60*/  LDG.E.64 R20, desc[UR4][R20.64] ;  /* 0x0000000414147981 */ /* 0x000f22000c1e1b00 */
[----:B---3--:R-:W-:Y:S01]  /*2f70*/  DFMA R24, R26, R24, R28 ;  /* 0x000000181a18722b */ /* 0x008fe2000000001c */
[--C-:B------:R-:W-:Y:S02]  /*2f80*/  IMAD.WIDE R26, R30, 0x8, R14.reuse ;  /* 0x000000081e1a7825 */ /* 0x100fe400078e020e */
[----:B------:R-:W3:Y:S04]  /*2f90*/  LDG.E.64 R28, desc[UR4][R12.64+0x20] ;  /* 0x000020040c1c7981 */ /* 0x000ee8000c1e1b00 */
[----:B------:R-:W3:Y:S01]  /*2fa0*/  LDG.E.64 R26, desc[UR4][R26.64] ;  /* 0x000000041a1a7981 */ /* 0x000ee2000c1e1b00 */
[----:B-----5:R-:W-:Y:S01]  /*2fb0*/  DFMA R16, R18, R16, R24 ;  /* 0x000000101210722b */ /* 0x020fe20000000018 */
[----:B--2---:R-:W-:-:S02]  /*2fc0*/  IMAD.WIDE R18, R31, 0x8, R14 ;  /* 0x000000081f127825 */ /* 0x004fc400078e020e */
[----:B------:R-:W2:Y:S02]  /*2fd0*/  LDG.E.64 R24, desc[UR4][R12.64+0x28] ;  /* 0x000028040c187981 */ /* 0x000ea4000c1e1b00 */
[----:B------:R-:W-:Y:S02]  /*2fe0*/  IMAD.WIDE R30, R33, 0x8, R14 ;  /* 0x00000008211e7825 */ /* 0x000fe400078e020e */
[----:B------:R-:W2:Y:S01]  /*2ff0*/  LDG.E.64 R18, desc[UR4][R18.64] ;  /* 0x0000000412127981 */ /* 0x000ea2000c1e1b00 */
[----:B----4-:R-:W-:-:S03]  /*3000*/  DFMA R20, R22, R20, R16 ;  /* 0x000000141614722b */ /* 0x010fc60000000010 */
[----:B------:R-:W4:Y:S01]  /*3010*/  LDG.E.64 R16, desc[UR4][R12.64+0x30] ;  /* 0x000030040c107981 */ /* 0x000f22000c1e1b00 */
[----:B------:R-:W-:-:S03]  /*3020*/  IMAD.WIDE R14, R35, 0x8, R14 ;  /* 0x00000008230e7825 */ /* 0x000fc600078e020e */
[----:B------:R-:W4:Y:S04]  /*3030*/  LDG.E.64 R30, desc[UR4][R30.64] ;  /* 0x000000041e1e7981 */ /* 0x000f28000c1e1b00 */
[----:B------:R-:W5:Y:S04]  /*3040*/  LDG.E.64 R22, desc[UR4][R12.64+0x38] ;  /* 0x000038040c167981 */ /* 0x000f68000c1e1b00 */
[----:B------:R-:W5:Y:S01]  /*3050*/  LDG.E.64 R14, desc[UR4][R14.64] ;  /* 0x000000040e0e7981 */ /* 0x000f62000c1e1b00 */
[----:B------:R-:W-:-:S04]  /*3060*/  IADD3 R5, PT, PT, R5, 0x10, RZ ;  /* 0x0000001005057810 */ /* 0x000fc80007ffe0ff */
[----:B------:R-:W-:Y:S02]  /*3070*/  ISETP.NE.AND P1, PT, R5, RZ, PT ;  /* 0x000000ff0500720c */ /* 0x000fe40003f25270 */
[----:B------:R-:W-:Y:S01]  /*3080*/  IADD3 R4, PT, PT, R4, 0x10, RZ ;  /* 0x0000001004047810 */ /* 0x000fe20007ffe0ff */
[----:B---3--:R-:W-:-:S08]  /*3090*/  DFMA R20, R28, R26, R20 ;  /* 0x0000001a1c14722b */ /* 0x008fd00000000014 */
[----:B--2---:R-:W-:-:S08]  /*30a0*/  DFMA R20, R24, R18, R20 ;  /* 0x000000121814722b */ /* 0x004fd00000000014 */
[----:B----4-:R-:W-:-:S08]  /*30b0*/  DFMA R16, R16, R30, R20 ;  /* 0x0000001e1010722b */ /* 0x010fd00000000014 */
[----:B-----5:R-:W-:Y:S01]  /*30c0*/  DFMA R22, R22, R14, R16 ;  /* 0x0000000e1616722b */ /* 0x020fe20000000010 */
[----:B------:R-:W-:Y:S10]  /*30d0*/  @P1 BRA `(.L_x_36) ;  /* 0xfffffff800a41947 */ /* 0x000ff4000383ffff */
.L_x_35:
[----:B------:R-:W-:Y:S05]  /*30e0*/  BSYNC.RECONVERGENT B2 ;  /* 0x0000000000027941 */ /* 0x000fea0003800200 */
.L_x_34:
        /* <DEDUP_REMOVED lines=14> */
[----:B--2---:R-:W-:-:S03]  /*31d0*/  IMAD.WIDE R10, R4, 0x8, R10 ;  /* 0x00000008040a7825 */ /* 0x004fc600078e020a */
[----:B------:R-:W2:Y:S04]  /*31e0*/  LDG.E R35, desc[UR4][R36.64+0x10] ;  /* 0x0000100424237981 */ /* 0x000ea8000c1e1900 */
[----:B------:R-:W2:Y:S04]  /*31f0*/  LDG.E.64 R28, desc[UR4][R10.64] ;  /* 0x000000040a1c7981 */ /* 0x000ea8000c1e1b00 */
[----:B------:R-:W2:Y:S04]  /*3200*/  LDG.E R31, desc[UR4][R36.64+0x14] ;  /* 0x00001404241f7981 */ /* 0x000ea8000c1e1900 */
[----:B------:R-:W2:Y:S04]  /*3210*/  LDG.E.64 R20, desc[UR4][R10.64+0x8] ;  /* 0x000008040a147981 */ /* 0x000ea8000c1e1b00 */
[----:B------:R-:W2:Y:S04]  /*3220*/  LDG.E R7, desc[UR4][R36.64+0x18] ;  /* 0x0000180424077981 */ /* 0x000ea8000c1e1900 */
[----:B------:R-:W2:Y:S04]  /*3230*/  LDG.E R33, desc[UR4][R36.64+0x1c] ;  /* 0x00001c0424217981 */ /* 0x000ea8000c1e1900 */
[----:B------:R-:W2:Y:S04]  /*3240*/  LDG.E.64 R18, desc[UR4][R10.64+0x10] ;  /* 0x000010040a127981 */ /* 0x000ea8000c1e1b00 */
[----:B------:R-:W2:Y:S01]  /*3250*/  LDG.E.64 R14, desc[UR4][R10.64+0x18] ;  /* 0x000018040a0e7981 */ /* 0x000ea2000c1e1b00 */
[----:B-1----:R-:W-:-:S06]  /*3260*/  IMAD.WIDE R26, R27, 0x8, R8 ;  /* 0x000000081b1a7825 */ /* 0x002fcc00078e0208 */
[----:B------:R-:W2:Y:S01]  /*3270*/  LDG.E.64 R26, desc[UR4][R26.64] ;  /* 0x000000041a1a7981 */ /* 0x000ea2000c1e1b00 */
[----:B---3--:R-:W-:-:S06]  /*3280*/  IMAD.WIDE R24, R25, 0x8, R8 ;  /* 0x0000000819187825 */ /* 0x008fcc00078e0208 */
[----:B------:R-:W3:Y:S01]  /*3290*/  LDG.E.64 R24, desc[UR4][R24.64] ;  /* 0x0000000418187981 */ /* 0x000ee2000c1e1b00 */
[----:B----4-:R-:W-:-:S04]  /*32a0*/  IMAD.WIDE R12, R13, 0x8, R8 ;  /* 0x000000080d0c7825 */ /* 0x010fc800078e0208 */
[--C-:B-----5:R-:W-:Y:S02]  /*32b0*/  IMAD.WIDE R16, R17, 0x8, R8.reuse ;  /* 0x0000000811107825 */ /* 0x120fe400078e0208 */
[----:B------:R-:W4:Y:S04]  /*32c0*/  LDG.E.64 R12, desc[UR4][R12.64] ;  /* 0x000000040c0c7981 */ /* 0x000f28000c1e1b00 */
[----:B------:R-:W5:Y:S01]  /*32d0*/  LDG.E.64 R16, desc[UR4][R16.64] ;  /* 0x0000000410107981 */ /* 0x000f62000c1e1b00 */
[----:B--2---:R-:W-:-:S06]  /*32e0*/  IMAD.WIDE R30, R31, 0x8, R8 ;  /* 0x000000081f1e7825 */ /* 0x004fcc00078e0208 */
[----:B------:R-:W2:Y:S01]  /*32f0*/  LDG.E.64 R30, desc[UR4][R30.64] ;  /* 0x000000041e1e7981 */ /* 0x000ea2000c1e1b00 */
[----:B------:R-:W-:Y:S01]  /*3300*/  DFMA R22, R28, R26, R22 ;  /* 0x0000001a1c16722b */ /* 0x000fe20000000016 */
[----:B------:R-:W-:Y:S02]  /*3310*/  IMAD.WIDE R28, R35, 0x8, R8 ;  /* 0x00000008231c7825 */ /* 0x000fe400078e0208 */
[----:B------:R-:W2:Y:S04]  /*3320*/  LDG.E.64 R26, desc[UR4][R10.64+0x20] ;  /* 0x000020040a1a7981 */ /* 0x000ea8000c1e1b00 */
[----:B------:R-:W2:Y:S04]  /*3330*/  LDG.E.64 R34, desc[UR4][R10.64+0x38] ;  /* 0x000038040a227981 */ /* 0x000ea8000c1e1b00 */
[----:B------:R-:W2:Y:S01]  /*3340*/  LDG.E.64 R28, desc[UR4][R28.64] ;  /* 0x000000041c1c7981 */ /* 0x000ea2000c1e1b00 */
[----:B---3--:R-:W-:-:S03]  /*3350*/  DFMA R22, R20, R24, R22 ;  /* 0x000000181416722b */ /* 0x008fc60000000016 */
[----:B------:R-:W3:Y:S01]  /*3360*/  LDG.E.64 R20, desc[UR4][R10.64+0x28] ;  /* 0x000028040a147981 */ /* 0x000ee2000c1e1b00 */
[----:B------:R-:W-:-:S04]  /*3370*/  IMAD.WIDE R24, R7, 0x8, R8 ;  /* 0x0000000807187825 */ /* 0x000fc800078e0208 */
[----:B------:R-:W-:Y:S02]  /*3380*/  IMAD.WIDE R8, R33, 0x8, R8 ;  /* 0x0000000821087825 */ /* 0x000fe400078e0208 */
[----:B------:R-:W3:Y:S04]  /*3390*/  LDG.E.64 R24, desc[UR4][R24.64] ;  /* 0x0000000418187981 */ /* 0x000ee8000c1e1b00 */
[----:B------:R-:W3:Y:S04]  /*33a0*/  LDG.E.64 R32, desc[UR4][R10.64+0x30] ;  /* 0x000030040a207981 */ /* 0x000ee8000c1e1b00 */
[----:B------:R-:W3:Y:S01]  /*33b0*/  LDG.E.64 R8, desc[UR4][R8.64] ;  /* 0x0000000408087981 */ /* 0x000ee2000c1e1b00 */
[----:B----4-:R-:W-:-:S08]  /*33c0*/  DFMA R12, R18, R12, R22 ;  /* 0x0000000c120c722b */ /* 0x010fd00000000016 */
[----:B-----5:R-:W-:Y:S01]  /*33d0*/  DFMA R12, R14, R16, R12 ;  /* 0x000000100e0c722b */ /* 0x020fe2000000000c */
[----:B------:R-:W-:-:S07]  /*33e0*/  IADD3 R4, PT, PT, R4, 0x8, RZ ;  /* 0x0000000804047810 */ /* 0x000fce0007ffe0ff */
[----:B--2---:R-:W-:-:S08]  /*33f0*/  DFMA R12, R26, R28, R12 ;  /* 0x0000001c1a0c722b */ /* 0x004fd0000000000c */
[----:B---3--:R-:W-:-:S08]  /*3400*/  DFMA R12, R20, R30, R12 ;  /* 0x0000001e140c722b */ /* 0x008fd0000000000c */
[----:B------:R-:W-:-:S08]  /*3410*/  DFMA R12, R32, R24, R12 ;  /* 0x00000018200c722b */ /* 0x000fd0000000000c */
[----:B------:R-:W-:-:S11]  /*3420*/  DFMA R22, R34, R8, R12 ;  /* 0x000000082216722b */ /* 0x000fd6000000000c */
.L_x_38:
[----:B------:R-:W-:Y:S05]  /*3430*/  BSYNC.RECONVERGENT B2 ;  /* 0x0000000000027941 */ /* 0x000fea0003800200 */
.L_x_37:
        /* <DEDUP_REMOVED lines=25> */
[----:B------:R-:W5:Y:S04]  /*35d0*/  LDG.E.64 R20, desc[UR4][R24.64+0x18] ;  /* 0x0000180418147981 */ /* 0x000f68000c1e1b00 */
[----:B------:R-:W5:Y:S01]  /*35e0*/  LDG.E.64 R26, desc[UR4][R26.64] ;  /* 0x000000041a1a7981 */ /* 0x000f62000c1e1b00 */
[----:B------:R-:W-:Y:S01]  /*35f0*/  IADD3 R4, PT, PT, R4, 0x4, RZ ;  /* 0x0000000404047810 */ /* 0x000fe20007ffe0ff */
[----:B--2---:R-:W-:-:S08]  /*3600*/  DFMA R12, R12, R18, R22 ;  /* 0x000000120c0c722b */ /* 0x004fd00000000016 */
[----:B---3--:R-:W-:-:S08]  /*3610*/  DFMA R10, R10, R16, R12 ;  /* 0x000000100a0a722b */ /* 0x008fd0000000000c */
[----:B----4-:R-:W-:-:S08]  /*3620*/  DFMA R8, R8, R14, R10 ;  /* 0x0000000e0808722b */ /* 0x010fd0000000000a */
[----:B-----5:R-:W-:-:S11]  /*3630*/  DFMA R22, R20, R26, R8 ;  /* 0x0000001a1416722b */ /* 0x020fd60000000008 */
.L_x_40:
[----:B------:R-:W-:Y:S05]  /*3640*/  BSYNC.RECONVERGENT B2 ;  /* 0x0000000000027941 */ /* 0x000fea0003800200 */
.L_x_39:
[----:B------:R-:W-:Y:S05]  /*3650*/  @!P1 BRA `(.L_x_33) ;  /* 0x00000000003c9947 */ /* 0x000fea0003800000 */
[----:B------:R-:W0:Y:S01]  /*3660*/  LDC.64 R12, c[0x0][0x388] ;  /* 0x0000e200ff0c7b82 */ /* 0x000e220000000a00 */
[----:B------:R-:W-:-:S07]  /*3670*/  IADD3 R5, PT, PT, -R6, RZ, RZ ;  /* 0x000000ff06057210 */ /* 0x000fce0007ffe1ff */
[----:B------:R-:W1:Y:S08]  /*3680*/  LDC.64 R14, c[0x0][0x390] ;  /* 0x0000e400ff0e7b82 */ /* 0x000e700000000a00 */
[----:B------:R-:W2:Y:S02]  /*3690*/  LDC.64 R16, c[0x0][0x398] ;  /* 0x0000e600ff107b82 */ /* 0x000ea40000000a00 */
.L_x_41:
[----:B0-----:R-:W-:-:S06]  /*36a0*/  IMAD.WIDE R6, R4, 0x4, R12 ;  /* 0x0000000404067825 */ /* 0x001fcc00078e020c */
[----:B------:R-:W2:Y:S01]  /*36b0*/  LDG.E R7, desc[UR4][R6.64] ;  /* 0x0000000406077981 */ /* 0x000ea2000c1e1900 */
[----:B-1----:R-:W-:-:S06]  /*36c0*/  IMAD.WIDE R8, R4, 0x8, R14 ;  /* 0x0000000804087825 */ /* 0x002fcc00078e020e */
[----:B------:R-:W3:Y:S01]  /*36d0*/  LDG.E.64 R8, desc[UR4][R8.64] ;  /* 0x0000000408087981 */ /* 0x000ee2000c1e1b00 */
[----:B------:R-:W-:Y:S01]  /*36e0*/  IADD3 R5, PT, PT, R5, 0x1, RZ ;  /* 0x0000000105057810 */ /* 0x000fe20007ffe0ff */
[----:B--2---:R-:W-:-:S06]  /*36f0*/  IMAD.WIDE R10, R7, 0x8, R16 ;  /* 0x00000008070a7825 */ /* 0x004fcc00078e0210 */
[----:B------:R-:W3:Y:S01]  /*3700*/  LDG.E.64 R10, desc[UR4][R10.64] ;  /* 0x000000040a0a7981 */ /* 0x000ee2000c1e1b00 */
[----:B------:R-:W-:Y:S02]  /*3710*/  ISETP.NE.AND P0, PT, R5, RZ, PT ;  /* 0x000000ff0500720c */ /* 0x000fe40003f05270 */
[----:B------:R-:W-:Y:S01]  /*3720*/  IADD3 R4, PT, PT, R4, 0x1, RZ ;  /* 0x0000000104047810 */ /* 0x000fe20007ffe0ff */
[----:B---3--:R-:W-:-:S10]  /*3730*/  DFMA R22, R8, R10, R22 ;  /* 0x0000000a0816722b */ /* 0x008fd40000000016 */
[----:B------:R-:W-:Y:S05]  /*3740*/  @P0 BRA `(.L_x_41) ;  /* 0xfffffffc00d40947 */ /* 0x000fea000383ffff */
.L_x_33:
[----:B------:R-:W-:Y:S05]  /*3750*/  BSYNC.RECONVERGENT B0 ;  /* 0x0000000000007941 */ /* 0x000fea0003800200 */
.L_x_32:
[----:B------:R-:W0:Y:S02]  /*3760*/  LDC.64 R4, c[0x0][0x3a0] ;  /* 0x0000e800ff047b82 */ /* 0x000e240000000a00 */
[----:B0-----:R-:W-:-:S05]  /*3770*/  IMAD.WIDE R4, R3, 0x8, R4 ;  /* 0x0000000803047825 */ /* 0x001fca00078e0204 */
[----:B------:R2:W-:Y:S01]  /*3780*/  STG.E.64 desc[UR4][R4.64], R22 ;  /* 0x0000001604007986 */ /* 0x0005e2000c101b04 */
[----:B------:R-:W-:Y:S05]  /*3790*/  BRA `(.L_x_1) ;  /* 0x0000000c005c7947 */ /* 0x000fea0003800000 */
.L_x_2:
[----:B-----5:R-:W-:Y:S01]  /*37a0*/  ISETP.GE.AND P0, PT, R4, R5, PT ;  /* 0x000000050400720c */ /* 0x020fe20003f06270 */
[----:B------:R-:W-:Y:S01]  /*37b0*/  BSSY.RECONVERGENT B0, `(.L_x_42) ;  /* 0x00000d2000007945 */ /* 0x000fe20003800200 */
[----:B------:R-:W-:-:S11]  /*37c0*/  CS2R R20, SRZ ;  /* 0x0000000000147805 */ /* 0x000fd6000001ff00 */
[----:B------:R-:W-:Y:S05]  /*37d0*/  @P0 BRA `(.L_x_43) ;  /* 0x0000000c003c0947 */ /* 0x000fea0003800000 */
[CC--:B------:R-:W-:Y:S01]  /*37e0*/  IADD3 R6, PT, PT, R5.reuse, -R4.reuse, RZ ;  /* 0x8000000405067210 */ /* 0x0c0fe20007ffe0ff */
[----:B------:R-:W-:Y:S01]  /*37f0*/  BSSY.RECONVERGENT B2, `(.L_x_44) ;  /* 0x0000067000027945 */ /* 0x000fe20003800200 */
[----:B------:R-:W-:Y:S02]  /*3800*/  IADD3 R5, PT, PT, -R5, R4, RZ ;  /* 0x0000000405057210 */ /* 0x000fe40007ffe1ff */
[----:B------:R-:W-:Y:S02]  /*3810*/  CS2R R20, SRZ ;  /* 0x0000000000147805 */ /* 0x000fe4000001ff00 */
[----:B------:R-:W-:Y:S02]  /*3820*/  LOP3.LUT R7, R6, 0xf, RZ, 0xc0, !PT ;  /* 0x0000000f06077812 */ /* 0x000fe400078ec0ff */
[----:B------:R-:W-:Y:S02]  /*3830*/  ISETP.GT.U32.AND P1, PT, R5, -0x10, PT ;  /* 0xfffffff00500780c */ /* 0x000fe40003f24070 */
[----:B------:R-:W-:-:S11]  /*3840*/  ISETP.NE.AND P0, PT, R7, RZ, PT ;  /* 0x000000ff0700720c */ /* 0x000fd60003f05270 */
[----:B------:R-:W-:Y:S05]  /*3850*/  @P1 BRA `(.L_x_45) ;  /* 0x0000000400801947 */ /* 0x000fea0003800000 */
[----:B------:R-:W0:Y:S01]  /*3860*/  LDC.64 R8, c[0x0][0x390] ;  /* 0x0000e400ff087b82 */ /* 0x000e220000000a00 */
[----:B------:R-:W-:Y:S02]  /*3870*/  LOP3.LUT R5, R6, 0xfffffff0, RZ, 0xc0, !PT ;  /* 0xfffffff006057812 */ /* 0x000fe400078ec0ff */
[----:B------:R-:W-:Y:S02]  /*3880*/  CS2R R20, SRZ ;  /* 0x0000000000147805 */ /* 0x000fe4000001ff00 */
[----:B------:R-:W-:-:S03]  /*3890*/  IADD3 R5, PT, PT, -R5, RZ, RZ ;  /* 0x000000ff05057210 */ /* 0x000fc60007ffe1ff */
[----:B------:R-:W1:Y:S01]  /*38a0*/  LDC.64 R10, c[0x0][0x388] ;  /* 0x0000e200ff0a7b82 */ /* 0x000e620000000a00 */
[----:B0-----:R-:W-:-:S04]  /*38b0*/  IADD3 R8, P1, PT, R8, 0x40, RZ ;  /* 0x0000004008087810 */ /* 0x001fc80007f3e0ff */
[----:B------:R-:W-:Y:S02]  /*38c0*/  IADD3.X R9, PT, PT, RZ, R9, RZ, P1, !PT ;  /* 0x00000009ff097210 */ /* 0x000fe40000ffe4ff */
[----:B-1----:R-:W-:-:S04]  /*38d0*/  IADD3 R10, P2, PT, R10, 0x20, RZ ;  /* 0x000000200a0a7810 */ /* 0x002fc80007f5e0ff */
[----:B------:R-:W-:-:S09]  /*38e0*/  IADD3.X R11, PT, PT, RZ, R11, RZ, P2, !PT ;  /* 0x0000000bff0b7210 */ /* 0x000fd200017fe4ff */
.L_x_46:
        /* <DEDUP_REMOVED lines=11> */
[----:B------:R-:W4:Y:S01]  /*39a0*/  LDG.E R27, desc[UR4][R12.64+-0xc] ;  /* 0xfffff4040c1b7981 */ /* 0x000f22000c1e1900 */
[----:B0-----:R-:W-:-:S04]  /*39b0*/  IMAD.WIDE R30, R31, 0x8, R14 ;  /* 0x000000081f1e7825 */ /* 0x001fc800078e020e */
[--C-:B--2---:R-:W-:Y:S02]  /*39c0*/  IMAD.WIDE R18, R19, 0x8, R14.reuse ;  /* 0x0000000813127825 */ /* 0x104fe400078e020e */
[----:B------:R-:W5:Y:S04]  /*39d0*/  LDG.E.64 R30, desc[UR4][R30.64] ;  /* 0x000000041e1e7981 */ /* 0x000f68000c1e1b00 */
        /* <DEDUP_REMOVED lines=11> */
[----:B------:R-:W3:Y:S01]  /*3a90*/  LDG.E.64 R18, desc[UR4][R18.64] ;  /* 0x0000000412127981 */ /* 0x000ee2000c1e1b00 */
[----:B------:R-:W-:-:S03]  /*3aa0*/  IMAD.WIDE R34, R27, 0x8, R14 ;  /* 0x000000081b227825 */ /* 0x000fc600078e020e */
[----:B------:R-:W3:Y:S04]  /*3ab0*/  LDG.E.64 R24, desc[UR4][R16.64+-0x20] ;  /* 0xffffe00410187981 */ /* 0x000ee8000c1e1b00 */
[----:B------:R-:W5:Y:S04]  /*3ac0*/  LDG.E R29, desc[UR4][R12.64+-0x4] ;  /* 0xfffffc040c1d7981 */ /* 0x000f68000c1e1900 */
[----:B------:R-:W5:Y:S04]  /*3ad0*/  LDG.E.64 R34, desc[UR4][R34.64] ;  /* 0x0000000422227981 */ /* 0x000f68000c1e1b00 */
[----:B------:R-:W5:Y:S04]  /*3ae0*/  LDG.E.64 R22, desc[UR4][R16.64+-0x18] ;  /* 0xffffe80410167981 */ /* 0x000f68000c1e1b00 */
[----:B------:R-:W5:Y:S01]  /*3af0*/  LDG.E R27, desc[UR4][R12.64] ;  /* 0x000000040c1b7981 */ /* 0x000f62000c1e1900 */
[----:B--2---:R-:W-:Y:S01]  /*3b00*/  DFMA R30, R30, R20, R32 ;  /* 0x000000141e1e722b */ /* 0x004fe20000000020 */
[----:B----4-:R-:W-:-:S02]  /*3b10*/  IMAD.WIDE R20, R37, 0x8, R14 ;  /* 0x0000000825147825 */ /* 0x010fc400078e020e */
[----:B------:R-:W2:Y:S04]  /*3b20*/  LDG.E.64 R32, desc[UR4][R16.64+-0x10] ;  /* 0xfffff00410207981 */ /* 0x000ea8000c1e1b00 */
[----:B------:R-:W4:Y:S01]  /*3b30*/  LDG.E R37, desc[UR4][R12.64+0x4] ;  /* 0x000004040c257981 */ /* 0x000f22000c1e1900 */
[----:B---3--:R-:W-:-:S03]  /*3b40*/  DFMA R24, R24, R18, R30 ;  /* 0x000000121818722b */ /* 0x008fc6000000001e */
[----:B------:R-:W2:Y:S01]  /*3b50*/  LDG.E.64 R20, desc[UR4][R20.64] ;  /* 0x0000000414147981 */ /* 0x000ea2000c1e1b00 */
[----:B-----5:R-:W-:-:S03]  /*3b60*/  IMAD.WIDE R18, R29, 0x8, R14 ;  /* 0x000000081d127825 */ /* 0x020fc600078e020e */
[----:B------:R-:W3:Y:S04]  /*3b70*/  LDG.E.64 R30, desc[UR4][R16.64+-0x8] ;  /* 0xfffff804101e7981 */ /* 0x000ee8000c1e1b00 */
[----:B------:R-:W3:Y:S01]  /*3b80*/  LDG.E.64 R18, desc[UR4][R18.64] ;  /* 0x0000000412127981 */ /* 0x000ee2000c1e1b00 */
[----:B------:R-:W-:-:S03]  /*3b90*/  DFMA R34, R22, R34, R24 ;  /* 0x000000221622722b */ /* 0x000fc60000000018 */
[----:B------:R-:W5:Y:S01]  /*3ba0*/  LDG.E.64 R24, desc[UR4][R16.64] ;  /* 0x0000000410187981 */ /* 0x000f62000c1e1b00 */
[----:B------:R-:W-:-:S03]  /*3bb0*/  IMAD.WIDE R22, R27, 0x8, R14 ;  /* 0x000000081b167825 */ /* 0x000fc600078e020e */
[----:B------:R-:W5:Y:S04]  /*3bc0*/  LDG.E R27, desc[UR4][R12.64+0x8] ;  /* 0x000008040c1b7981 */ /* 0x000f68000c1e1900 */
[----:B------:R-:W5:Y:S04]  /*3bd0*/  LDG.E.64 R22, desc[UR4][R22.64] ;  /* 0x0000000416167981 */ /* 0x000f68000c1e1b00 */
[----:B------:R-:W5:Y:S01]  /*3be0*/  LDG.E R29, desc[UR4][R12.64+0xc] ;  /* 0x00000c040c1d7981 */ /* 0x000f62000c1e1900 */
[----:B--2---:R-:W-:Y:S01]  /*3bf0*/  DFMA R32, R32, R20, R34 ;  /* 0x000000142020722b */ /* 0x004fe20000000022 */
[----:B----4-:R-:W-:-:S02]  /*3c00*/  IMAD.WIDE R20, R37, 0x8, R14 ;  /* 0x0000000825147825 */ /* 0x010fc400078e020e */
[----:B------:R-:W2:Y:S04]  /*3c10*/  LDG.E R35, desc[UR4][R12.64+0x18] ;  /* 0x000018040c237981 */ /* 0x000ea8000c1e1900 */
[----:B------:R-:W4:Y:S01]  /*3c20*/  LDG.E R37, desc[UR4][R12.64+0x1c] ;  /* 0x00001c040c257981 */ /* 0x000f22000c1e1900 */
[----:B---3--:R-:W-:-:S03]  /*3c30*/  DFMA R30, R30, R18, R32 ;  /* 0x000000121e1e722b */ /* 0x008fc60000000020 */
[----:B------:R-:W3:Y:S04]  /*3c40*/  LDG.E.64 R18, desc[UR4][R16.64+0x8] ;  /* 0x0000080410127981 */ /* 0x000ee8000c1e1b00 */
[----:B------:R-:W3:Y:S01]  /*3c50*/  LDG.E.64 R20, desc[UR4][R20.64] ;  /* 0x0000000414147981 */ /* 0x000ee2000c1e1b00 */
[----:B-----5:R-:W-:-:S03]  /*3c60*/  IMAD.WIDE R26, R27, 0x8, R14 ;  /* 0x000000081b1a7825 */ /* 0x020fc600078e020e */
[----:B------:R-:W5:Y:S01]  /*3c70*/  LDG.E R32, desc[UR4][R12.64+0x10] ;  /* 0x000010040c207981 */ /* 0x000f62000c1e1900 */
[----:B------:R-:W-:-:S03]  /*3c80*/  DFMA R22, R24, R22, R30 ;  /* 0x000000161816722b */ /* 0x000fc6000000001e */
[----:B------:R-:W2:Y:S04]  /*3c90*/  LDG.E.64 R24, desc[UR4][R16.64+0x10] ;  /* 0x0000100410187981 */ /* 0x000ea8000c1e1b00 */
[----:B------:R-:W2:Y:S04]  /*3ca0*/  LDG.E.64 R26, desc[UR4][R26.64] ;  /* 0x000000041a1a7981 */ /* 0x000ea8000c1e1b00 */
[----:B------:R-:W4:Y:S01]  /*3cb0*/  LDG.E R33, desc[UR4][R12.64+0x14] ;  /* 0x000014040c217981 */ /* 0x000f22000c1e1900 */
[----:B------:R-:W-:-:S03]  /*3cc0*/  IMAD.WIDE R28, R29, 0x8, R14 ;  /* 0x000000081d1c7825 */ /* 0x000fc600078e020e */
[----:B------:R-:W4:Y:S04]  /*3cd0*/  LDG.E.64 R30, desc[UR4][R16.64+0x18] ;  /* 0x00001804101e7981 */ /* 0x000f28000c1e1b00 */
[----:B------:R-:W4:Y:S04]  /*3ce0*/  LDG.E.64 R28, desc[UR4][R28.64] ;  /* 0x000000041c1c7981 */ /* 0x000f28000c1e1b00 */
[----:B------:R-:W4:Y:S01]  /*3cf0*/  LDG.E.64 R12, desc[UR4][R16.64+0x30] ;  /* 0x00003004100c7981 */ /* 0x000f22000c1e1b00 */
[----:B---3--:R-:W-:-:S03]  /*3d00*/  DFMA R22, R18, R20, R22 ;  /* 0x000000141216722b */ /* 0x008fc60000000016 */
[----:B------:R-:W3:Y:S01]  /*3d10*/  LDG.E.64 R20, desc[UR4][R16.64+0x20] ;  /* 0x0000200410147981 */ /* 0x000ee2000c1e1b00 */
[----:B-----5:R-:W-:-:S06]  /*3d20*/  IMAD.WIDE R18, R32, 0x8, R14 ;  /* 0x0000000820127825 */ /* 0x020fcc00078e020e */
[----:B------:R-:W3:Y:S01]  /*3d30*/  LDG.E.64 R18, desc[UR4][R18.64] ;  /* 0x0000000412127981 */ /* 0x000ee2000c1e1b00 */
[----:B--2---:R-:W-:-:S03]  /*3d40*/  DFMA R22, R24, R26, R22 ;  /* 0x0000001a1816722b */ /* 0x004fc60000000016 */
[----:B------:R-:W2:Y:S01]  /*3d50*/  LDG.E.64 R26, desc[UR4][R16.64+0x28] ;  /* 0x00002804101a7981 */ /* 0x000ea2000c1e1b00 */
[----:B----4-:R-:W-:-:S04]  /*3d60*/  IMAD.WIDE R24, R33, 0x8, R14 ;  /* 0x0000000821187825 */ /* 0x010fc800078e020e */
[--C-:B------:R-:W-:Y:S02]  /*3d70*/  IMAD.WIDE R32, R35, 0x8, R14.reuse ;  /* 0x0000000823207825 */ /* 0x100fe400078e020e */
[----:B------:R-:W2:Y:S02]  /*3d80*/  LDG.E.64 R24, desc[UR4][R24.64] ;  /* 0x0000000418187981 */ /* 0x000ea4000c1e1b00 */
[----:B------:R-:W-:Y:S02]  /*3d90*/  IMAD.WIDE R14, R37, 0x8, R14 ;  /* 0x00000008250e7825 */ /* 0x000fe400078e020e */
[----:B------:R-:W4:Y:S01]  /*3da0*/  LDG.E.64 R32, desc[UR4][R32.64] ;  /* 0x0000000420207981 */ /* 0x000f22000c1e1b00 */
[----:B------:R-:W-:-:S03]  /*3db0*/  DFMA R22, R30, R28, R22 ;  /* 0x0000001c1e16722b */ /* 0x000fc60000000016 */
        /* <DEDUP_REMOVED lines=10> */
.L_x_45:
[----:B------:R-:W-:Y:S05]  /*3e60*/  BSYNC.RECONVERGENT B2 ;  /* 0x0000000000027941 */ /* 0x000fea0003800200 */
.L_x_44:
        /* <DEDUP_REMOVED lines=52> */
.L_x_48:
[----:B------:R-:W-:Y:S05]  /*41b0*/  BSYNC.RECONVERGENT B2 ;  /* 0x0000000000027941 */ /* 0x000fea0003800200 */
.L_x_47:
        /* <DEDUP_REMOVED lines=32> */
.L_x_50:
[----:B------:R-:W-:Y:S05]  /*43c0*/  BSYNC.RECONVERGENT B2 ;  /* 0x0000000000027941 */ /* 0x000fea0003800200 */
.L_x_49:
[----:B------:R-:W-:Y:S05]  /*43d0*/  @!P1 BRA `(.L_x_43) ;  /* 0x00000000003c9947 */ /* 0x000fea0003800000 */
[----:B------:R-:W0:Y:S01]  /*43e0*/  LDC.64 R10, c[0x0][0x388] ;  /* 0x0000e200ff0a7b82 */ /* 0x000e220000000a00 */
[----:B------:R-:W-:-:S07]  /*43f0*/  IADD3 R5, PT, PT, -R6, RZ, RZ ;  /* 0x000000ff06057210 */ /* 0x000fce0007ffe1ff */
[----:B------:R-:W1:Y:S08]  /*4400*/  LDC.64 R14, c[0x0][0x390] ;  /* 0x0000e400ff0e7b82 */ /* 0x000e700000000a00 */
[----:B------:R-:W2:Y:S02]  /*4410*/  LDC.64 R16, c[0x0][0x398] ;  /* 0x0000e600ff107b82 */ /* 0x000ea40000000a00 */
.L_x_51:
[----:B0-----:R-:W-:-:S05]  /*4420*/  IMAD.WIDE R12, R4, 0x4, R10 ;  /* 0x00000004040c7825 */ /* 0x001fca00078e020a */
        /* <DEDUP_REMOVED lines=10> */
.L_x_43:
[----:B------:R-:W-:Y:S05]  /*44d0*/  BSYNC.RECONVERGENT B0 ;  /* 0x0000000000007941 */ /* 0x000fea0003800200 */
.L_x_42:
[----:B------:R-:W0:Y:S02]  /*44e0*/  LDC.64 R4, c[0x0][0x3a0] ;  /* 0x0000e800ff047b82 */ /* 0x000e240000000a00 */
[----:B0-----:R-:W-:-:S05]  /*44f0*/  IMAD.WIDE R4, R3, 0x8, R4 ;  /* 0x0000000803047825 */ /* 0x001fca00078e0204 */
[----:B------:R3:W-:Y:S02]  /*4500*/  STG.E.64 desc[UR4][R4.64], R20 ;  /* 0x0000001404007986 */ /* 0x0007e4000c101b04 */
.L_x_1:
[----:B0-----:R-:W-:Y:S05]  /*4510*/  BSYNC.RECONVERGENT B1 ;  /* 0x0000000000017941 */ /* 0x001fea0003800200 */
.L_x_0:
[----:B------:R-:W0:Y:S02]  /*4520*/  LDCU UR6, c[0x0][0x3b8] ;  /* 0x00007700ff0677ac */ /* 0x000e240008000800 */
[----:B0-----:R-:W-:-:S13]  /*4530*/  ISETP.GE.AND P0, PT, R2, UR6, PT ;  /* 0x0000000602007c0c */ /* 0x001fda000bf06270 */
[----:B------:R-:W-:Y:S05]  /*4540*/  @P0 EXIT ;  /* 0x000000000000094d */ /* 0x000fea0003800000 */
[----:B-123-5:R-:W0:Y:S02]  /*4550*/  LDC.64 R4, c[0x0][0x3b0] ;  /* 0x0000ec00ff047b82 */ /* 0x02ee240000000a00 */
[----:B0-----:R-:W-:-:S06]  /*4560*/  IMAD.WIDE R4, R2, 0x4, R4 ;  /* 0x0000000402047825 */ /* 0x001fcc00078e0204 */
[----:B------:R-:W2:Y:S02]  /*4570*/  LDG.E R4, desc[UR4][R4.64] ;  /* 0x0000000404047981 */ /* 0x000ea4000c1e1900 */
[----:B--2---:R-:W-:-:S13]  /*4580*/  ISETP.NE.AND P0, PT, R4, 0x3, PT ;  /* 0x000000030400780c */ /* 0x004fda0003f05270 */
[----:B------:R-:W-:Y:S05]  /*4590*/  @P0 EXIT ;  /* 0x000000000000094d */ /* 0x000fea0003800000 */
[----:B------:R-:W0:Y:S02]  /*45a0*/  LDC.64 R4, c[0x0][0x3a8] ;  /* 0x0000ea00ff047b82 */ /* 0x000e240000000a00 */
[----:B0-----:R-:W-:-:S06]  /*45b0*/  IMAD.WIDE R2, R2, 0x4, R4 ;  /* 0x0000000402027825 */ /* 0x001fcc00078e0204 */
[----:B------:R-:W0:Y:S01]  /*45c0*/  LDC.64 R4, c[0x0][0x380] ;  /* 0x0000e000ff047b82 */ /* 0x000e220000000a00 */
[----:B------:R-:W0:Y:S02]  /*45d0*/  LDG.E R2, desc[UR4][R2.64] ;  /* 0x0000000402027981 */ /* 0x000e24000c1e1900 */
[----:B0-----:R-:W-:-:S05]  /*45e0*/  IMAD.WIDE R4, R2, 0x4, R4 ;  /* 0x0000000402047825 */ /* 0x001fca00078e0204 */
[----:B------:R-:W2:Y:S04]  /*45f0*/  LDG.E R7, desc[UR4][R4.64] ;  /* 0x0000000404077981 */ /* 0x000ea8000c1e1900 */
[----:B------:R-:W3:Y:S01]  /*4600*/  LDG.E R6, desc[UR4][R4.64+0x4] ;  /* 0x0000040404067981 */ /* 0x000ee2000c1e1900 */
[----:B------:R-:W-:Y:S01]  /*4610*/  BSSY.RECONVERGENT B0, `(.L_x_52) ;  /* 0x00000d6000007945 */ /* 0x000fe20003800200 */
[----:B------:R-:W-:Y:S02]  /*4620*/  CS2R R26, SRZ ;  /* 0x00000000001a7805 */ /* 0x000fe4000001ff00 */
[----:B--2---:R-:W-:-:S04]  /*4630*/  IADD3 R3, PT, PT, R0, R7, RZ ;  /* 0x0000000700037210 */ /* 0x004fc80007ffe0ff */
[----:B---3--:R-:W-:-:S13]  /*4640*/  ISETP.GE.AND P0, PT, R3, R6, PT ;  /* 0x000000060300720c */ /* 0x008fda0003f06270 */
[----:B------:R-:W-:Y:S05]  /*4650*/  @P0 BRA `(.L_x_53) ;  /* 0x0000000c00440947 */ /* 0x000fea0003800000 */
[----:B------:R-:W-:Y:S01]  /*4660*/  LOP3.LUT R7, RZ, R7, RZ, 0x33, !PT ;  /* 0x00000007ff077212 */ /* 0x000fe200078e33ff */
[----:B------:R-:W-:Y:S01]  /*4670*/  BSSY.RECONVERGENT B1, `(.L_x_54) ;  /* 0x0000069000017945 */ /* 0x000fe20003800200 */
[----:B------:R-:W-:Y:S02]  /*4680*/  VIADDMNMX R5, R3, 0x20, R6, !PT ;  /* 0x0000002003057846 */ /* 0x000fe40007800106 */
[----:B------:R-:W-:Y:S02]  /*4690*/  CS2R R26, SRZ ;  /* 0x00000000001a7805 */ /* 0x000fe4000001ff00 */
[----:B------:R-:W-:-:S04]  /*46a0*/  IADD3 R7, PT, PT, -R0, R5, R7 ;  /* 0x0000000500077210 */ /* 0x000fc80007ffe107 */
[C---:B------:R-:W-:Y:S02]  /*46b0*/  ISETP.GE.U32.AND P1, PT, R7.reuse, 0x1e0, PT ;  /* 0x000001e00700780c */ /* 0x040fe40003f26070 */
[----:B------:R-:W-:-:S04]  /*46c0*/  LEA.HI R5, R7, 0x1, RZ, 0x1b ;  /* 0x0000000107057811 */ /* 0x000fc800078fd8ff */
[----:B------:R-:W-:-:S04]  /*46d0*/  LOP3.LUT R6, R5, 0xf, RZ, 0xc0, !PT ;  /* 0x0000000f05067812 */ /* 0x000fc800078ec0ff */
[----:B------:R-:W-:-:S03]  /*46e0*/  ISETP.NE.AND P0, PT, R6, RZ, PT ;  /* 0x000000ff0600720c */ /* 0x000fc60003f05270 */
[----:B------:R-:W-:Y:S10]  /*46f0*/  @!P1 BRA `(.L_x_55) ;  /* 0x0000000400809947 */ /* 0x000ff40003800000 */
        /* <DEDUP_REMOVED lines=9> */
.L_x_56:
[C---:B------:R-:W-:Y:S01]  /*4790*/  IMAD.WIDE R36, R3.reuse, 0x4, R10 ;  /* 0x0000000403247825 */ /* 0x040fe200078e020a */
[----:B------:R-:W0:Y:S04]  /*47a0*/  LDC.64 R12, c[0x0][0x398] ;  /* 0x0000e600ff0c7b82 */ /* 0x000e280000000a00 */
[----:B------:R-:W0:Y:S04]  /*47b0*/  LDG.E R17, desc[UR4][R36.64+-0x400] ;  /* 0xfffc000424117981 */ /* 0x000e28000c1e1900 */
[----:B------:R-:W2:Y:S01]  /*47c0*/  LDG.E R25, desc[UR4][R36.64+-0x380] ;  /* 0xfffc800424197981 */ /* 0x000ea2000c1e1900 */
[----:B------:R-:W-:-:S03]  /*47d0*/  IMAD.WIDE R14, R3, 0x8, R8 ;  /* 0x00000008030e7825 */ /* 0x000fc600078e0208 */
[----:B------:R-:W3:Y:S04]  /*47e0*/  LDG.E R19, desc[UR4][R36.64+-0x300] ;  /* 0xfffd000424137981 */ /* 0x000ee8000c1e1900 */
[----:B------:R-:W4:Y:S04]  /*47f0*/  LDG.E.64 R22, desc[UR4][R14.64+-0x800] ;  /* 0xfff800040e167981 */ /* 0x000f28000c1e1b00 */
[----:B------:R-:W5:Y:S04]  /*4800*/  LDG.E R35, desc[UR4][R36.64+-0x280] ;  /* 0xfffd800424237981 */ /* 0x000f68000c1e1900 */
[----:B------:R-:W4:Y:S04]  /*4810*/  LDG.E.64 R20, desc[UR4][R14.64+-0x700] ;  /* 0xfff900040e147981 */ /* 0x000f28000c1e1b00 */
[----:B------:R-:W4:Y:S04]  /*4820*/  LDG.E R31, desc[UR4][R36.64+-0x200] ;  /* 0xfffe0004241f7981 */ /* 0x000f28000c1e1900 */
[----:B------:R-:W4:Y:S04]  /*4830*/  LDG.E R33, desc[UR4][R36.64+-0x180] ;  /* 0xfffe800424217981 */ /* 0x000f28000c1e1900 */
[----:B------:R-:W4:Y:S04]  /*4840*/  LDG.E R7, desc[UR4][R36.64+-0x100] ;  /* 0xffff000424077981 */ /* 0x000f28000c1e1900 */
[----:B------:R-:W4:Y:S01]  /*4850*/  LDG.E R30, desc[UR4][R36.64+0x180] ;  /* 0x00018004241e7981 */ /* 0x000f22000c1e1900 */
[----:B0-----:R-:W-:-:S06]  /*4860*/  IMAD.WIDE R16, R17, 0x8, R12 ;  /* 0x0000000811107825 */ /* 0x001fcc00078e020c */
[----:B------:R-:W4:Y:S01]  /*4870*/  LDG.E.64 R16, desc[UR4][R16.64] ;  /* 0x0000000410107981 */ /* 0x000f22000c1e1b00 */
[----:B--2---:R-:W-:-:S06]  /*4880*/  IMAD.WIDE R24, R25, 0x8, R12 ;  /* 0x0000000819187825 */ /* 0x004fcc00078e020c */
[----:B------:R-:W2:Y:S01]  /*4890*/  LDG.E.64 R24, desc[UR4][R24.64] ;  /* 0x0000000418187981 */ /* 0x000ea2000c1e1b00 */
[----:B---3--:R-:W-:-:S06]  /*48a0*/  IMAD.WIDE R18, R19, 0x8, R12 ;  /* 0x0000000813127825 */ /* 0x008fcc00078e020c */
[----:B------:R-:W3:Y:S01]  /*48b0*/  LDG.E.64 R18, desc[UR4][R18.64] ;  /* 0x0000000412127981 */ /* 0x000ee2000c1e1b00 */
[----:B-----5:R-:W-:-:S05]  /*48c0*/  IMAD.WIDE R34, R35, 0x8, R12 ;  /* 0x0000000823227825 */ /* 0x020fca00078e020c */
[----:B------:R0:W5:Y:S01]  /*48d0*/  LDG.E.64 R28, desc[UR4][R34.64] ;  /* 0x00000004221c7981 */ /* 0x000162000c1e1b00 */
[----:B----4-:R-:W-:-:S03]  /*48e0*/  DFMA R26, R22, R16, R26 ;  /* 0x00000010161a722b */ /* 0x010fc6000000001a */
[----:B------:R-:W3:Y:S04]  /*48f0*/  LDG.E.64 R22, desc[UR4][R14.64+-0x600] ;  /* 0xfffa00040e167981 */ /* 0x000ee8000c1e1b00 */
[----:B------:R-:W5:Y:S01]  /*4900*/  LDG.E.64 R16, desc[UR4][R14.64+-0x500] ;  /* 0xfffb00040e107981 */ /* 0x000f62000c1e1b00 */
[----:B--2---:R-:W-:Y:S01]  /*4910*/  DFMA R24, R20, R24, R26 ;  /* 0x000000181418722b */ /* 0x004fe2000000001a */
[--C-:B------:R-:W-:Y:S02]  /*4920*/  IMAD.WIDE R26, R31, 0x8, R12.reuse ;  /* 0x000000081f1a7825 */ /* 0x100fe400078e020c */
[----:B------:R-:W2:Y:S04]  /*4930*/  LDG.E.64 R20, desc[UR4][R14.64+-0x400] ;  /* 0xfffc00040e147981 */ /* 0x000ea8000c1e1b00 */
[----:B------:R-:W4:Y:S04]  /*4940*/  LDG.E R31, desc[UR4][R36.64+-0x80] ;  /* 0xffff8004241f7981 */ /* 0x000f28000c1e1900 */
[----:B------:R-:W2:Y:S01]  /*4950*/  LDG.E.64 R26, desc[UR4][R26.64] ;  /* 0x000000041a1a7981 */ /* 0x000ea2000c1e1b00 */
[----:B0-----:R-:W-:-:S03]  /*4960*/  IMAD.WIDE R34, R7, 0x8, R12 ;  /* 0x0000000807227825 */ /* 0x001fc600078e020c */
[----:B------:R-:W4:Y:S01]  /*4970*/  LDG.E R7, desc[UR4][R36.64+0x80] ;  /* 0x0000800424077981 */ /* 0x000f22000c1e1900 */
[----:B---3--:R-:W-:Y:S01]  /*4980*/  DFMA R22, R22, R18, R24 ;  /* 0x000000121616722b */ /* 0x008fe20000000018 */
[----:B------:R-:W-:Y:S02]  /*4990*/  IMAD.WIDE R18, R33, 0x8, R12 ;  /* 0x0000000821127825 */ /* 0x000fe400078e020c */
[----:B------:R-:W3:Y:S04]  /*49a0*/  LDG.E.64 R24, desc[UR4][R14.64+-0x300] ;  /* 0xfffd00040e187981 */ /* 0x000ee8000c1e1b00 */
[----:B------:R-:W3:Y:S04]  /*49b0*/  LDG.E R33, desc[UR4][R36.64] ;  /* 0x0000000424217981 */ /* 0x000ee8000c1e1900 */
[----:B------:R-:W3:Y:S01]  /*49c0*/  LDG.E.64 R18, desc[UR4][R18.64] ;  /* 0x0000000412127981 */ /* 0x000ee2000c1e1b00 */
[----:B-----5:R-:W-:-:S03]  /*49d0*/  DFMA R28, R16, R28, R22 ;  /* 0x0000001c101c722b */ /* 0x020fc60000000016 */
[----:B------:R-:W5:Y:S04]  /*49e0*/  LDG.E.64 R22, desc[UR4][R34.64] ;  /* 0x0000000422167981 */ /* 0x000f68000c1e1b00 */
[----:B------:R-:W5:Y:S01]  /*49f0*/  LDG.E.64 R16, desc[UR4][R14.64+-0x200] ;  /* 0xfffe00040e107981 */ /* 0x000f62000c1e1b00 */
[----:B--2---:R-:W-:Y:S01]  /*4a00*/  DFMA R26, R20, R26, R28 ;  /* 0x0000001a141a722b */ /* 0x004fe2000000001c */
[--C-:B----4-:R-:W-:Y:S02]  /*4a10*/  IMAD.WIDE R28, R31, 0x8, R12.reuse ;  /* 0x000000081f1c7825 */ /* 0x110fe400078e020c */
[----:B------:R-:W2:Y:S04]  /*4a20*/  LDG.E.64 R20, desc[UR4][R14.64+-0x100] ;  /* 0xffff00040e147981 */ /* 0x000ea8000c1e1b00 */
[----:B------:R-:W4:Y:S04]  /*4a30*/  LDG.E R31, desc[UR4][R36.64+0x100] ;  /* 0x00010004241f7981 */ /* 0x000f28000c1e1900 */
[----:B------:R-:W2:Y:S04]  /*4a40*/  LDG.E.64 R28, desc[UR4][R28.64] ;  /* 0x000000041c1c7981 */ /* 0x000ea8000c1e1b00 */
[----:B------:R-:W4:Y:S01]  /*4a50*/  LDG.E R35, desc[UR4][R36.64+0x380] ;  /* 0x0003800424237981 */ /* 0x000f22000c1e1900 */
[----:B---3--:R-:W-:Y:S01]  /*4a60*/  DFMA R18, R24, R18, R26 ;  /* 0x000000121812722b */ /* 0x008fe2000000001a */
[----:B------:R-:W-:-:S02]  /*4a70*/  IMAD.WIDE R26, R33, 0x8, R12 ;  /* 0x00000008211a7825 */ /* 0x000fc400078e020c */
[----:B------:R-:W3:Y:S04]  /*4a80*/  LDG.E.64 R24, desc[UR4][R14.64] ;  /* 0x000000040e187981 */ /* 0x000ee8000c1e1b00 */
[----:B------:R-:W3:Y:S01]  /*4a90*/  LDG.E R33, desc[UR4][R36.64+0x300] ;  /* 0x0003000424217981 */ /* 0x000ee2000c1e1900 */
[----:B-----5:R-:W-:-:S03]  /*4aa0*/  DFMA R22, R16, R22, R18 ;  /* 0x000000161016722b */ /* 0x020fc60000000012 */
[----:B------:R-:W3:Y:S01]  /*4ab0*/  LDG.E.64 R26, desc[UR4][R26.64] ;  /* 0x000000041a1a7981 */ /* 0x000ee2000c1e1b00 */
[----:B------:R-:W-:-:S03]  /*4ac0*/  IMAD.WIDE R16, R7, 0x8, R12 ;  /* 0x0000000807107825 */ /* 0x000fc600078e020c */
[----:B------:R-:W5:Y:S04]  /*4ad0*/  LDG.E.64 R18, desc[UR4][R14.64+0x100] ;  /* 0x000100040e127981 */ /* 0x000f68000c1e1b00 */
[----:B------:R-:W5:Y:S04]  /*4ae0*/  LDG.E.64 R16, desc[UR4][R16.64] ;  /* 0x0000000410107981 */ /* 0x000f68000c1e1b00 */
[----:B------:R-:W5:Y:S01]  /*4af0*/  LDG.E R7, desc[UR4][R36.64+0x200] ;  /* 0x0002000424077981 */ /* 0x000f62000c1e1900 */
[----:B--2---:R-:W-:Y:S01]  /*4b00*/  DFMA R28, R20, R28, R22 ;  /* 0x0000001c141c722b */ /* 0x004fe20000000016 */
[----:B----4-:R-:W-:-:S02]  /*4b10*/  IMAD.WIDE R20, R31, 0x8, R12 ;  /* 0x000000081f147825 */ /* 0x010fc400078e020c */
[----:B------:R-:W2:Y:S04]  /*4b20*/  LDG.E.64 R22, desc[UR4][R14.64+0x200] ;  /* 0x000200040e167981 */ /* 0x000ea8000c1e1b00 */
[----:B------:R-:W4:Y:S04]  /*4b30*/  LDG.E R31, desc[UR4][R36.64+0x280] ;  /* 0x00028004241f7981 */ /* 0x000f28000c1e1900 */
[----:B------:R-:W2:Y:S01]  /*4b40*/  LDG.E.64 R20, desc[UR4][R20.64] ;  /* 0x0000000414147981 */ /* 0x000ea2000c1e1b00 */
[----:B---3--:R-:W-:Y:S01]  /*4b50*/  DFMA R24, R24, R26, R28 ;  /* 0x0000001a1818722b */ /* 0x008fe2000000001c */
[----:B------:R-:W-:-:S02]  /*4b60*/  IMAD.WIDE R26, R30, 0x8, R12 ;  /* 0x000000081e1a7825 */ /* 0x000fc400078e020c */
[----:B------:R-:W3:Y:S04]  /*4b70*/  LDG.E.64 R28, desc[UR4][R14.64+0x300] ;  /* 0x000300040e1c7981 */ /* 0x000ee8000c1e1b00 */
[----:B------:R-:W3:Y:S01]  /*4b80*/  LDG.E.64 R26, desc[UR4][R26.64] ;  /* 0x000000041a1a7981 */ /* 0x000ee2000c1e1b00 */
[----:B-----5:R-:W-:Y:S01]  /*4b90*/  DFMA R16, R18, R16, R24 ;  /* 0x000000101210722b */ /* 0x020fe20000000018 */
[--C-:B------:R-:W-:Y:S02]  /*4ba0*/  IMAD.WIDE R18, R7, 0x8, R12.reuse ;  /* 0x0000000807127825 */ /* 0x100fe400078e020c */
[----:B------:R-:W5:Y:S04]  /*4bb0*/  LDG.E.64 R24, desc[UR4][R14.64+0x400] ;  /* 0x000400040e187981 */ /* 0x000f68000c1e1b00 */
[----:B------:R-:W5:Y:S01]  /*4bc0*/  LDG.E.64 R18, desc[UR4][R18.64] ;  /* 0x0000000412127981 */ /* 0x000f62000c1e1b00 */
[----:B----4-:R-:W-:Y:S01]  /*4bd0*/  IMAD.WIDE R30, R31, 0x8, R12 ;  /* 0x000000081f1e7825 */ /* 0x010fe200078e020c */
[----:B--2---:R-:W-:-:S02]  /*4be0*/  DFMA R20, R22, R20, R16 ;  /* 0x000000141614722b */ /* 0x004fc40000000010 */
[----:B------:R-:W2:Y:S01]  /*4bf0*/  LDG.E.64 R16, desc[UR4][R14.64+0x500] ;  /* 0x000500040e107981 */ /* 0x000ea2000c1e1b00 */
[----:B------:R-:W-:-:S03]  /*4c00*/  IMAD.WIDE R22, R33, 0x8, R12 ;  /* 0x0000000821167825 */ /* 0x000fc600078e020c */
[----:B------:R-:W2:Y:S01]  /*4c10*/  LDG.E.64 R30, desc[UR4][R30.64] ;  /* 0x000000041e1e7981 */ /* 0x000ea2000c1e1b00 */
[----:B------:R-:W-:-:S03]  /*4c20*/  IMAD.WIDE R12, R35, 0x8, R12 ;  /* 0x00000008230c7825 */ /* 0x000fc600078e020c */
[----:B------:R-:W4:Y:S04]  /*4c30*/  LDG.E.64 R22, desc[UR4][R22.64] ;  /* 0x0000000416167981 */ /* 0x000f28000c1e1b00 */
[----:B------:R-:W4:Y:S04]  /*4c40*/  LDG.E.64 R32, desc[UR4][R14.64+0x600] ;  /* 0x000600040e207981 */ /* 0x000f28000c1e1b00 */
[----:B------:R-:W4:Y:S04]  /*4c50*/  LDG.E.64 R34, desc[UR4][R14.64+0x700] ;  /* 0x000700040e227981 */ /* 0x000f28000c1e1b00 */
[----:B------:R-:W4:Y:S01]  /*4c60*/  LDG.E.64 R12, desc[UR4][R12.64] ;  /* 0x000000040c0c7981 */ /* 0x000f22000c1e1b00 */
[----:B------:R-:W-:-:S04]  /*4c70*/  IADD3 R4, PT, PT, R4, 0x10, RZ ;  /* 0x0000001004047810 */ /* 0x000fc80007ffe0ff */
[----:B------:R-:W-:Y:S02]  /*4c80*/  ISETP.NE.AND P1, PT, R4, RZ, PT ;  /* 0x000000ff0400720c */ /* 0x000fe40003f25270 */
[----:B------:R-:W-:Y:S01]  /*4c90*/  IADD3 R3, PT, PT, R3, 0x200, RZ ;  /* 0x0000020003037810 */ /* 0x000fe20007ffe0ff */
[----:B---3--:R-:W-:-:S08]  /*4ca0*/  DFMA R20, R28, R26, R20 ;  /* 0x0000001a1c14722b */ /* 0x008fd00000000014 */
[----:B-----5:R-:W-:-:S08]  /*4cb0*/  DFMA R18, R24, R18, R20 ;  /* 0x000000121812722b */ /* 0x020fd00000000014 */
[----:B--2---:R-:W-:-:S08]  /*4cc0*/  DFMA R16, R16, R30, R18 ;  /* 0x0000001e1010722b */ /* 0x004fd00000000012 */
[----:B----4-:R-:W-:-:S08]  /*4cd0*/  DFMA R16, R32, R22, R16 ;  /* 0x000000162010722b */ /* 0x010fd00000000010 */
[----:B------:R-:W-:Y:S01]  /*4ce0*/  DFMA R26, R34, R12, R16 ;  /* 0x0000000c221a722b */ /* 0x000fe20000000010 */
[----:B------:R-:W-:Y:S10]  /*4cf0*/  @P1 BRA `(.L_x_56) ;  /* 0xfffffff800a41947 */ /* 0x000ff4000383ffff */
.L_x_55:
[----:B------:R-:W-:Y:S05]  /*4d00*/  BSYNC.RECONVERGENT B1 ;  /* 0x0000000000017941 */ /* 0x000fea0003800200 */
.L_x_54:
        /* <DEDUP_REMOVED lines=29> */
[----:B------:R-:W4:Y:S02]  /*4ee0*/  LDG.E.64 R22, desc[UR4][R22.64] ;  /* 0x0000000416167981 */ /* 0x000f24000c1e1b00 */
[----:B--2---:R-:W-:Y:S02]  /*4ef0*/  IMAD.WIDE R30, R31, 0x8, R10 ;  /* 0x000000081f1e7825 */ /* 0x004fe400078e020a */
[----:B------:R-:W2:Y:S04]  /*4f00*/  LDG.E.64 R28, desc[UR4][R28.64] ;  /* 0x000000041c1c7981 */ /* 0x000ea8000c1e1b00 */
[----:B------:R-:W5:Y:S01]  /*4f10*/  LDG.E.64 R30, desc[UR4][R30.64] ;  /* 0x000000041e1e7981 */ /* 0x000f62000c1e1b00 */
[----:B------:R-:W-:-:S03]  /*4f20*/  DFMA R14, R16, R14, R26 ;  /* 0x0000000e100e722b */ /* 0x000fc6000000001a */
[----:B------:R-:W5:Y:S01]  /*4f30*/  LDG.E.64 R16, desc[UR4][R8.64+0x400] ;  /* 0x0004000408107981 */ /* 0x000f62000c1e1b00 */
[----:B------:R-:W-:-:S03]  /*4f40*/  IMAD.WIDE R26, R33, 0x8, R10 ;  /* 0x00000008211a7825 */ /* 0x000fc600078e020a */
[----:B------:R-:W5:Y:S01]  /*4f50*/  LDG.E.64 R32, desc[UR4][R8.64+0x600] ;  /* 0x0006000408207981 */ /* 0x000f62000c1e1b00 */
[----:B---3--:R-:W-:-:S03]  /*4f60*/  DFMA R12, R18, R12, R14 ;  /* 0x0000000c120c722b */ /* 0x008fc6000000000e */
[----:B------:R-:W3:Y:S01]  /*4f70*/  LDG.E.64 R14, desc[UR4][R8.64+0x500] ;  /* 0x00050004080e7981 */ /* 0x000ee2000c1e1b00 */
[----:B------:R-:W-:-:S03]  /*4f80*/  IMAD.WIDE R18, R7, 0x8, R10 ;  /* 0x0000000807127825 */ /* 0x000fc600078e020a */
[----:B------:R-:W3:Y:S01]  /*4f90*/  LDG.E.64 R26, desc[UR4][R26.64] ;  /* 0x000000041a1a7981 */ /* 0x000ee2000c1e1b00 */
[----:B------:R-:W-:-:S03]  /*4fa0*/  IMAD.WIDE R6, R6, 0x8, R10 ;  /* 0x0000000806067825 */ /* 0x000fc600078e020a */
[----:B------:R-:W3:Y:S04]  /*4fb0*/  LDG.E.64 R18, desc[UR4][R18.64] ;  /* 0x0000000412127981 */ /* 0x000ee8000c1e1b00 */
[----:B------:R-:W3:Y:S04]  /*4fc0*/  LDG.E.64 R10, desc[UR4][R8.64+0x700] ;  /* 0x00070004080a7981 */ /* 0x000ee8000c1e1b00 */
[----:B------:R-:W3:Y:S01]  /*4fd0*/  LDG.E.64 R6, desc[UR4][R6.64] ;  /* 0x0000000406067981 */ /* 0x000ee2000c1e1b00 */
[----:B----4-:R-:W-:-:S08]  /*4fe0*/  DFMA R12, R20, R22, R12 ;  /* 0x00000016140c722b */ /* 0x010fd0000000000c */
[----:B--2---:R-:W-:Y:S01]  /*4ff0*/  DFMA R12, R24, R28, R12 ;  /* 0x0000001c180c722b */ /* 0x004fe2000000000c */
[----:B------:R-:W-:-:S07]  /*5000*/  IADD3 R3, PT, PT, R3, 0x100, RZ ;  /* 0x0000010003037810 */ /* 0x000fce0007ffe0ff */
[----:B-----5:R-:W-:-:S08]  /*5010*/  DFMA R12, R16, R30, R12 ;  /* 0x0000001e100c722b */ /* 0x020fd0000000000c */
[----:B---3--:R-:W-:-:S08]  /*5020*/  DFMA R12, R14, R26, R12 ;  /* 0x0000001a0e0c722b */ /* 0x008fd0000000000c */
[----:B------:R-:W-:-:S08]  /*5030*/  DFMA R12, R32, R18, R12 ;  /* 0x00000012200c722b */ /* 0x000fd0000000000c */
[----:B------:R-:W-:-:S11]  /*5040*/  DFMA R26, R10, R6, R12 ;  /* 0x000000060a1a722b */ /* 0x000fd6000000000c */
.L_x_58:
[----:B------:R-:W-:Y:S05]  /*5050*/  BSYNC.RECONVERGENT B1 ;  /* 0x0000000000017941 */ /* 0x000fea0003800200 */
.L_x_57:
        /* <DEDUP_REMOVED lines=32> */
.L_x_60:
[----:B------:R-:W-:Y:S05]  /*5260*/  BSYNC.RECONVERGENT B1 ;  /* 0x0000000000017941 */ /* 0x000fea0003800200 */
.L_x_59:
[----:B------:R-:W-:Y:S05]  /*5270*/  @!P1 BRA `(.L_x_53) ;  /* 0x00000000003c9947 */ /* 0x000fea0003800000 */
[----:B------:R-:W0:Y:S01]  /*5280*/  LDC.64 R10, c[0x0][0x388] ;  /* 0x0000e200ff0a7b82 */ /* 0x000e220000000a00 */
[----:B------:R-:W-:-:S07]  /*5290*/  IADD3 R16, PT, PT, -R5, RZ, RZ ;  /* 0x000000ff05107210 */ /* 0x000fce0007ffe1ff */
[----:B------:R-:W1:Y:S08]  /*52a0*/  LDC.64 R12, c[0x0][0x390] ;  /* 0x0000e400ff0c7b82 */ /* 0x000e700000000a00 */
[----:B------:R-:W2:Y:S02]  /*52b0*/  LDC.64 R14, c[0x0][0x398] ;  /* 0x0000e600ff0e7b82 */ /* 0x000ea40000000a00 */
.L_x_61:
        /* <DEDUP_REMOVED lines=11> */
.L_x_53:
[----:B------:R-:W-:Y:S05]  /*5370*/  BSYNC.RECONVERGENT B0 ;  /* 0x0000000000007941 */ /* 0x000fea0003800200 */
.L_x_52:
[----:B------:R-:W-:Y:S01]  /*5380*/  SHFL.DOWN PT, R5, R27, 0x10, 0x1f ;  /* 0x0a001f001b057f89 */ /* 0x000fe200000e0000 */
[----:B------:R-:W-:-:S03]  /*5390*/  ISETP.NE.AND P0, PT, R0, RZ, PT ;  /* 0x000000ff0000720c */ /* 0x000fc60003f05270 */
[----:B------:R-:W0:Y:S02]  /*53a0*/  SHFL.DOWN PT, R4, R26, 0x10, 0x1f ;  /* 0x0a001f001a047f89 */ /* 0x000e2400000e0000 */
[----:B0-----:R-:W-:-:S07]  /*53b0*/  DADD R4, R4, R26 ;  /* 0x0000000004047229 */ /* 0x001fce000000001a */
[----:B------:R-:W-:Y:S04]  /*53c0*/  SHFL.DOWN PT, R7, R5, 0x8, 0x1f ;  /* 0x09001f0005077f89 */ /* 0x000fe800000e0000 */
        /* <DEDUP_REMOVED lines=8> */
[----:B------:R0:W1:Y:S04]  /*5450*/  SHFL.DOWN PT, R13, R11, 0x1, 0x1f ;  /* 0x08201f000b0d7f89 */ /* 0x00006800000e0000 */
[----:B------:R0:W2:Y:S01]  /*5460*/  SHFL.DOWN PT, R12, R10, 0x1, 0x1f ;  /* 0x08201f000a0c7f89 */ /* 0x0000a200000e0000 */
[----:B------:R-:W-:Y:S05]  /*5470*/  @P0 EXIT ;  /* 0x000000000000094d */ /* 0x000fea0003800000 */
[----:B------:R-:W3:Y:S01]  /*5480*/  LDC.64 R4, c[0x0][0x3a0] ;  /* 0x0000e800ff047b82 */ /* 0x000ee20000000a00 */
[----:B-12---:R-:W-:Y:S01]  /*5490*/  DADD R12, R10, R12 ;  /* 0x000000000a0c7229 */ /* 0x006fe2000000000c */
[----:B---3--:R-:W-:-:S06]  /*54a0*/  IMAD.WIDE R2, R2, 0x8, R4 ;  /* 0x0000000802027825 */ /* 0x008fcc00078e0204 */
[----:B------:R-:W-:Y:S01]  /*54b0*/  STG.E.64 desc[UR4][R2.64], R12 ;  /* 0x0000000c02007986 */ /* 0x000fe2000c101b04 */
[----:B------:R-:W-:Y:S05]  /*54c0*/  EXIT ;  /* 0x000000000000794d */ /* 0x000fea0003800000 */
.L_x_62:
[----:B------:R-:W-:-:S00]  /*54d0*/  BRA `(.L_x_62) ;  /* 0xfffffffc00fc7947 */ /* 0x000fc0000383ffff */
[----:B------:R-:W-:-:S00]  /*54e0*/  NOP ;  /* 0x0000000000007918 */ /* 0x000fc00000000000 */
        /* <DEDUP_REMOVED lines=9> */
.L_x_63:


//--------------------- .nv.shared.reserved.0     --------------------------
	.section	.nv.shared.reserved.0,"aw",@nobits
	.weak		__nv_reservedSMEM_offset_0_alias
	.size		__nv_reservedSMEM_offset_0_alias, 0, 64
	.other		__nv_reservedSMEM_offset_0_alias,@"STO_CUDA_RESERVED_SHARED STV_DEFAULT"
__nv_reservedSMEM_offset_0_alias:
	.zero		0
	.zero		64


//--------------------- .nv.constant0._Z18spmv_hybrid_kernelPiS_PdS0_S0_S_S_i --------------------------
	.section	.nv.constant0._Z18spmv_hybrid_kernelPiS_PdS0_S0_S_S_i,"a",@progbits
	.sectionflags	@""
	.align	4
.nv.constant0._Z18spmv_hybrid_kernelPiS_PdS0_S0_S_S_i:
	.zero		956


//--------------------- SYMBOLS --------------------------

	.type		.nv.reservedSmem.offset0,@object
	.size		.nv.reservedSmem.offset0,0x4
